def matmul_kernel(
    a_ptr,
    b_ptr,
    c_ptr,
    M,
    N,
    K,
    stride_am,
    stride_ak,
    stride_bk,
    stride_bn,
    stride_cm,
    stride_cn,
    BLOCK_M: tl.constexpr,
    BLOCK_N: tl.constexpr,
    BLOCK_K: tl.constexpr,
    GROUP_M: tl.constexpr,
):
    pid = tl.program_id(axis=0)
    num_pid_m = tl.cdiv(M, BLOCK_M)
    num_pid_n = tl.cdiv(N, BLOCK_N)
    num_pid_in_group = GROUP_M * num_pid_n
    group_id = pid // num_pid_in_group
    first_pid_m = group_id * GROUP_M
    group_size_m = min(num_pid_m - first_pid_m, GROUP_M)
    pid_m = first_pid_m + ((pid % num_pid_in_group) % group_size_m)
    pid_n = (pid % num_pid_in_group) // group_size_m

    offs_am = (pid_m * BLOCK_M + tl.arange(0, BLOCK_M)) % M
    offs_bn = (pid_n * BLOCK_N + tl.arange(0, BLOCK_N)) % N
    offs_k = tl.arange(0, BLOCK_K)
    a_ptrs = a_ptr + offs_am[:, None] * stride_am + offs_k[None, :] * stride_ak
    b_ptrs = b_ptr + offs_k[:, None] * stride_bk + offs_bn[None, :] * stride_bn

    acc = tl.zeros((BLOCK_M, BLOCK_N), dtype=tl.float32)
    for kk in range(0, tl.cdiv(K, BLOCK_K)):
        a = tl.load(a_ptrs, mask=offs_k[None, :] < K - kk * BLOCK_K, other=0.0)
        b = tl.load(b_ptrs, mask=offs_k[:, None] < K - kk * BLOCK_K, other=0.0)
        acc = tl.dot(a, b, acc)
        a_ptrs += BLOCK_K * stride_ak
        b_ptrs += BLOCK_K * stride_bk

    c = acc.to(c_ptr.dtype.element_ty)
    offs_cm = pid_m * BLOCK_M + tl.arange(0, BLOCK_M)
    offs_cn = pid_n * BLOCK_N + tl.arange(0, BLOCK_N)
    c_ptrs = c_ptr + offs_cm[:, None] * stride_cm + offs_cn[None, :] * stride_cn
    mask = (offs_cm[:, None] < M) & (offs_cn[None, :] < N)
    tl.store(c_ptrs, c, mask=mask)

# config = {"BLOCK_K": 32, "BLOCK_M": 64, "BLOCK_N": 128, "GROUP_M": 8, "arch": "sm_90", "dtype": "fp32", "num_ctas": 2, "num_stages": 3, "num_warps": 4}
# arch = sm_90


// ===== COMPILED SASS (sm_90a) =====

	.target	sm_90a

	.elftype	@"ET_EXEC"


//--------------------- .note.nv.tkinfo           --------------------------
	.section	.note.nv.tkinfo,"",@"SHT_NOTE"
	.sectionflags	@"SHF_NOTE_NV_TKINFO"
	.tkinfo
        /*0018*/ 	.word	0x00000002
        /*0030*/ 	.string	""
        /*0030*/ 	.string	"ptxas"
        /*0030*/ 	.string	"Cuda compilation tools, release 13.0, V13.0.88"
        /*0030*/ 	.string	"Build cuda_13.0.r13.0/compiler.36424714_0"
        /*0030*/ 	.string	"-v  -suppress-debug-info  -lineinfo  -arch sm_90a "



//--------------------- .note.nv.cuinfo           --------------------------
	.section	.note.nv.cuinfo,"",@"SHT_NOTE"
	.sectionflags	@"SHF_NOTE_NV_CUINFO"
        /*0018*/ 	.short	0x0002
        /*001a*/ 	.short	0x005a
        /*001c*/ 	.short	0x0082
	.zero		2


//--------------------- .nv.info                  --------------------------
	.section	.nv.info,"",@"SHT_CUDA_INFO"
	.align	4


	//----- nvinfo : EIATTR_REGCOUNT
	.align		4
        /*0000*/ 	.byte	0x04, 0x2f
        /*0002*/ 	.short	(.L_1 - .L_0)
	.align		4
.L_0:
        /*0004*/ 	.word	index@(matmul_kernel)
        /*0008*/ 	.word	0x000000a8


	//----- nvinfo : EIATTR_FRAME_SIZE
	.align		4
.L_1:
        /*000c*/ 	.byte	0x04, 0x11
        /*000e*/ 	.short	(.L_3 - .L_2)
	.align		4
.L_2:
        /*0010*/ 	.word	index@(matmul_kernel)
        /*0014*/ 	.word	0x00000000


	//----- nvinfo : EIATTR_MIN_STACK_SIZE
	.align		4
.L_3:
        /*0018*/ 	.byte	0x04, 0x12
        /*001a*/ 	.short	(.L_5 - .L_4)
	.align		4
.L_4:
        /*001c*/ 	.word	index@(matmul_kernel)
        /*0020*/ 	.word	0x00000000
.L_5:


//--------------------- .nv.compat                --------------------------
	.section	.nv.compat,"",@"SHT_CUDA_COMPAT_INFO"
	.align	4
        /*0000*/ 	.byte	0x02, 0x09, 0x01, 0x00, 0x02, 0x02, 0x04, 0x00, 0x02, 0x05, 0x05, 0x00, 0x03, 0x07, 0x01, 0x01
        /*0010*/ 	.byte	0x02, 0x03, 0x00, 0x00, 0x02, 0x06, 0x01, 0x00, 0x04, 0x0b, 0x08, 0x00, 0x00, 0x00, 0x00, 0x00
        /*0020*/ 	.byte	0x00, 0x00, 0x00, 0x00


//--------------------- .nv.info.matmul_kernel    --------------------------
	.section	.nv.info.matmul_kernel,"",@"SHT_CUDA_INFO"
	.sectionflags	@""
	.align	4


	//----- nvinfo : EIATTR_CUDA_API_VERSION
	.align		4
        /*0000*/ 	.byte	0x04, 0x37
        /*0002*/ 	.short	(.L_7 - .L_6)
.L_6:
        /*0004*/ 	.word	0x00000082


	//----- nvinfo : EIATTR_KPARAM_INFO
	.align		4
.L_7:
        /*0008*/ 	.byte	0x04, 0x17
        /*000a*/ 	.short	(.L_9 - .L_8)
.L_8:
        /*000c*/ 	.word	0x00000000
        /*0010*/ 	.short	0x000d
        /*0012*/ 	.short	0x0048
        /*0014*/ 	.byte	0x00, 0xf4, 0x21, 0x00


	//----- nvinfo : EIATTR_KPARAM_INFO
	.align		4
.L_9:
        /*0018*/ 	.byte	0x04, 0x17
        /*001a*/ 	.short	(.L_11 - .L_10)
.L_10:
        /*001c*/ 	.word	0x00000000
        /*0020*/ 	.short	0x000c
        /*0022*/ 	.short	0x0040
        /*0024*/ 	.byte	0x00, 0xf4, 0x21, 0x00


	//----- nvinfo : EIATTR_KPARAM_INFO
	.align		4
.L_11:
        /*0028*/ 	.byte	0x04, 0x17
        /*002a*/ 	.short	(.L_13 - .L_12)
.L_12:
        /*002c*/ 	.word	0x00000000
        /*0030*/ 	.short	0x000b
        /*0032*/ 	.short	0x0038
        /*0034*/ 	.byte	0x00, 0xf0, 0x11, 0x00


	//----- nvinfo : EIATTR_KPARAM_INFO
	.align		4
.L_13:
        /*0038*/ 	.byte	0x04, 0x17
        /*003a*/ 	.short	(.L_15 - .L_14)
.L_14:
        /*003c*/ 	.word	0x00000000
        /*0040*/ 	.short	0x000a
        /*0042*/ 	.short	0x0034
        /*0044*/ 	.byte	0x00, 0xf0, 0x11, 0x00


	//----- nvinfo : EIATTR_KPARAM_INFO
	.align		4
.L_15:
        /*0048*/ 	.byte	0x04, 0x17
        /*004a*/ 	.short	(.L_17 - .L_16)
.L_16:
        /*004c*/ 	.word	0x00000000
        /*0050*/ 	.short	0x0009
        /*0052*/ 	.short	0x0030
        /*0054*/ 	.byte	0x00, 0xf0, 0x11, 0x00


	//----- nvinfo : EIATTR_KPARAM_INFO
	.align		4
.L_17:
        /*0058*/ 	.byte	0x04, 0x17
        /*005a*/ 	.short	(.L_19 - .L_18)
.L_18:
        /*005c*/ 	.word	0x00000000
        /*0060*/ 	.short	0x0008
        /*0062*/ 	.short	0x002c
        /*0064*/ 	.byte	0x00, 0xf0, 0x11, 0x00


	//----- nvinfo : EIATTR_KPARAM_INFO
	.align		4
.L_19:
        /*0068*/ 	.byte	0x04, 0x17
        /*006a*/ 	.short	(.L_21 - .L_20)
.L_20:
        /*006c*/ 	.word	0x00000000
        /*0070*/ 	.short	0x0007
        /*0072*/ 	.short	0x0028
        /*0074*/ 	.byte	0x00, 0xf0, 0x11, 0x00


	//----- nvinfo : EIATTR_KPARAM_INFO
	.align		4
.L_21:
        /*0078*/ 	.byte	0x04, 0x17
        /*007a*/ 	.short	(.L_23 - .L_22)
.L_22:
        /*007c*/ 	.word	0x00000000
        /*0080*/ 	.short	0x0006
        /*0082*/ 	.short	0x0024
        /*0084*/ 	.byte	0x00, 0xf0, 0x11, 0x00


	//----- nvinfo : EIATTR_KPARAM_INFO
	.align		4
.L_23:
        /*0088*/ 	.byte	0x04, 0x17
        /*008a*/ 	.short	(.L_25 - .L_24)
.L_24:
        /*008c*/ 	.word	0x00000000
        /*0090*/ 	.short	0x0005
        /*0092*/ 	.short	0x0020
        /*0094*/ 	.byte	0x00, 0xf0, 0x11, 0x00


	//----- nvinfo : EIATTR_KPARAM_INFO
	.align		4
.L_25:
        /*0098*/ 	.byte	0x04, 0x17
        /*009a*/ 	.short	(.L_27 - .L_26)
.L_26:
        /*009c*/ 	.word	0x00000000
        /*00a0*/ 	.short	0x0004
        /*00a2*/ 	.short	0x001c
        /*00a4*/ 	.byte	0x00, 0xf0, 0x11, 0x00


	//----- nvinfo : EIATTR_KPARAM_INFO
	.align		4
.L_27:
        /*00a8*/ 	.byte	0x04, 0x17
        /*00aa*/ 	.short	(.L_29 - .L_28)
.L_28:
        /*00ac*/ 	.word	0x00000000
        /*00b0*/ 	.short	0x0003
        /*00b2*/ 	.short	0x0018
        /*00b4*/ 	.byte	0x00, 0xf0, 0x11, 0x00


	//----- nvinfo : EIATTR_KPARAM_INFO
	.align		4
.L_29:
        /*00b8*/ 	.byte	0x04, 0x17
        /*00ba*/ 	.short	(.L_31 - .L_30)
.L_30:
        /*00bc*/ 	.word	0x00000000
        /*00c0*/ 	.short	0x0002
        /*00c2*/ 	.short	0x0010
        /*00c4*/ 	.byte	0x00, 0xf4, 0x21, 0x00


	//----- nvinfo : EIATTR_KPARAM_INFO
	.align		4
.L_31:
        /*00c8*/ 	.byte	0x04, 0x17
        /*00ca*/ 	.short	(.L_33 - .L_32)
.L_32:
        /*00cc*/ 	.word	0x00000000
        /*00d0*/ 	.short	0x0001
        /*00d2*/ 	.short	0x0008
        /*00d4*/ 	.byte	0x00, 0xf4, 0x21, 0x00


	//----- nvinfo : EIATTR_KPARAM_INFO
	.align		4
.L_33:
        /*00d8*/ 	.byte	0x04, 0x17
        /*00da*/ 	.short	(.L_35 - .L_34)
.L_34:
        /*00dc*/ 	.word	0x00000000
        /*00e0*/ 	.short	0x0000
        /*00e2*/ 	.short	0x0000
        /*00e4*/ 	.byte	0x00, 0xf4, 0x21, 0x00


	//----- nvinfo : EIATTR_EXPLICIT_CLUSTER
	.align		4
.L_35:
        /*00e8*/ 	.byte	0x01, 0x3e
	.zero		2


	//----- nvinfo : EIATTR_CTA_PER_CLUSTER
	.align		4
        /*00ec*/ 	.byte	0x04, 0x3d
        /*00ee*/ 	.short	(.L_37 - .L_36)
.L_36:
        /*00f0*/ 	.word	0x00000002
        /*00f4*/ 	.word	0x00000001
        /*00f8*/ 	.word	0x00000001


	//----- nvinfo : EIATTR_SPARSE_MMA_MASK
	.align		4
.L_37:
        /*00fc*/ 	.byte	0x03, 0x50
        /*00fe*/ 	.short	0x0000


	//----- nvinfo : EIATTR_MAXREG_COUNT
	.align		4
        /*0100*/ 	.byte	0x03, 0x1b
        /*0102*/ 	.short	0x00ff


	//----- nvinfo : EIATTR_NUM_BARRIERS
	.align		4
        /*0104*/ 	.byte	0x02, 0x4c
        /*0106*/ 	.byte	0x01
	.zero		1


	//----- nvinfo : EIATTR_MERCURY_ISA_VERSION
	.align		4
        /*0108*/ 	.byte	0x03, 0x5f
        /*010a*/ 	.short	0x0101


	//----- nvinfo : EIATTR_EXIT_INSTR_OFFSETS
	.align		4
        /*010c*/ 	.byte	0x04, 0x1c
        /*010e*/ 	.short	(.L_39 - .L_38)


	//   ....[0]....
.L_38:
        /*0110*/ 	.word	0x00005630


	//   ....[1]....
        /*0114*/ 	.word	0x00005650


	//----- nvinfo : EIATTR_REQNTID
	.align		4
.L_39:
        /*0118*/ 	.byte	0x04, 0x10
        /*011a*/ 	.short	(.L_41 - .L_40)
.L_40:
        /*011c*/ 	.word	0x00000080
        /*0120*/ 	.word	0x00000001
        /*0124*/ 	.word	0x00000001


	//----- nvinfo : EIATTR_CBANK_PARAM_SIZE
	.align		4
.L_41:
        /*0128*/ 	.byte	0x03, 0x19
        /*012a*/ 	.short	0x0050


	//----- nvinfo : EIATTR_PARAM_CBANK
	.align		4
        /*012c*/ 	.byte	0x04, 0x0a
        /*012e*/ 	.short	(.L_43 - .L_42)
	.align		4
.L_42:
        /*0130*/ 	.word	index@(.nv.constant0.matmul_kernel)
        /*0134*/ 	.short	0x0210
        /*0136*/ 	.short	0x0050


	//----- nvinfo : EIATTR_SW_WAR
	.align		4
.L_43:
        /*0138*/ 	.byte	0x04, 0x36
        /*013a*/ 	.short	(.L_45 - .L_44)
.L_44:
        /*013c*/ 	.word	0x00000008
.L_45:


//--------------------- .nv.callgraph             --------------------------
	.section	.nv.callgraph,"",@"SHT_CUDA_CALLGRAPH"
	.align	4
	.sectionentsize	8
	.align		4
        /*0000*/ 	.word	0x00000000
	.align		4
        /*0004*/ 	.word	0xffffffff
	.align		4
        /*0008*/ 	.word	0x00000000
	.align		4
        /*000c*/ 	.word	0xfffffffe
	.align		4
        /*0010*/ 	.word	0x00000000
	.align		4
        /*0014*/ 	.word	0xfffffffd
	.align		4
        /*0018*/ 	.word	0x00000000
	.align		4
        /*001c*/ 	.word	0xfffffffc


//--------------------- .text.matmul_kernel       --------------------------
	.section	.text.matmul_kernel,"ax",@progbits
	.align	128
        .global         matmul_kernel
        .type           matmul_kernel,@function
        .size           matmul_kernel,(.L_x_3 - matmul_kernel)
        .other          matmul_kernel,@"STO_CUDA_ENTRY STV_DEFAULT"
matmul_kernel:
.text.matmul_kernel:
[----:B------:R-:W-:Y:S08]  /*0000*/  LDC R1, c[0x0][0x28] ;  /* 0x00000a00ff017b82 */ /* 0x000ff00000000800 */
[----:B------:R-:W1:Y:S01]  /*0010*/  LDC.64 R96, c[0x0][0x228] ;  /* 0x00008a00ff607b82 */ /* 0x000e620000000a00 */
[----:B------:R-:W2:Y:S07]  /*0020*/  S2R R135, SR_TID.X ;  /* 0x0000000000877919 */ /* 0x000eae0000002100 */
[----:B------:R-:W3:Y:S08]  /*0030*/  S2UR UR4, SR_CTAID.X ;  /* 0x00000000000479c3 */ /* 0x000ef00000002500 */
[----:B------:R-:W4:Y:S01]  /*0040*/  S2UR UR5, SR_CgaCtaId ;  /* 0x00000000000579c3 */ /* 0x000f220000008800 */
[----:B-1----:R-:W-:Y:S01]  /*0050*/  VIADD R0, R97, 0x7f ;  /* 0x0000007f61007836 */ /* 0x002fe20000000000 */
[----:B------:R-:W-:-:S06]  /*0060*/  IABS R10, R97 ;  /* 0x00000061000a7213 */ /* 0x000fcc0000000000 */
[----:B------:R-:W1:Y:S01]  /*0070*/  LDC.64 R136, c[0x0][0x230] ;  /* 0x00008c00ff887b82 */ /* 0x000e620000000a00 */
[----:B------:R-:W-:Y:S02]  /*0080*/  IABS R25, R96 ;  /* 0x0000006000197213 */ /* 0x000fe40000000000 */
[----:B------:R-:W-:Y:S02]  /*0090*/  SHF.R.S32.HI R3, RZ, 0x1f, R0 ;  /* 0x0000001fff037819 */ /* 0x000fe40000011400 */
[----:B---3--:R-:W-:Y:S01]  /*00a0*/  I2FP.F32.U32 R5, UR4 ;  /* 0x0000000400057c45 */ /* 0x008fe20008201000 */
[----:B------:R-:W-:Y:S01]  /*00b0*/  ULDC UR4, c[0x0][0x150] ;  /* 0x0000540000047ab9 */ /* 0x000fe20000000800 */
[----:B------:R-:W-:Y:S01]  /*00c0*/  LEA.HI R3, R3, R0, RZ, 0x7 ;  /* 0x0000000003037211 */ /* 0x000fe200078f38ff */
[----:B------:R-:W3:Y:S01]  /*00d0*/  LDC.64 R92, c[0x0][0x238] ;  /* 0x00008e00ff5c7b82 */ /* 0x000ee20000000a00 */
[----:B--2---:R-:W-:Y:S02]  /*00e0*/  IMAD.SHL.U32 R128, R135, 0x80, RZ ;  /* 0x0000008087807824 */ /* 0x004fe400078e00ff */
[----:B------:R-:W-:Y:S01]  /*00f0*/  FMUL R5, R5, UR4 ;  /* 0x0000000405057c20 */ /* 0x000fe20008400000 */
[----:B------:R-:W-:-:S05]  /*0100*/  SHF.R.S32.HI R3, RZ, 0x7, R3 ;  /* 0x00000007ff037819 */ /* 0x000fca0000011403 */
[----:B------:R-:W-:Y:S01]  /*0110*/  IMAD.SHL.U32 R4, R3, 0x8, RZ ;  /* 0x0000000803047824 */ /* 0x000fe200078e00ff */
[----:B------:R-:W2:Y:S04]  /*0120*/  F2I.U32.TRUNC.NTZ R5, R5 ;  /* 0x0000000500057305 */ /* 0x000ea8000020f000 */
[----:B------:R-:W-:Y:S01]  /*0130*/  IABS R7, R4 ;  /* 0x0000000400077213 */ /* 0x000fe20000000000 */
[----:B-1----:R-:W-:-:S03]  /*0140*/  VIADD R88, R136, 0x1f ;  /* 0x0000001f88587836 */ /* 0x002fc60000000000 */
[----:B------:R-:W1:Y:S01]  /*0150*/  I2F.RP R0, R7 ;  /* 0x0000000700007306 */ /* 0x000e620000209400 */
[----:B------:R-:W-:Y:S01]  /*0160*/  VIADD R118, R136, 0xffffffe0 ;  /* 0xffffffe088767836 */ /* 0x000fe20000000000 */
[----:B--2---:R-:W-:-:S06]  /*0170*/  IABS R11, R5 ;  /* 0x00000005000b7213 */ /* 0x004fcc0000000000 */
[----:B-1----:R-:W1:Y:S02]  /*0180*/  MUFU.RCP R0, R0 ;  /* 0x0000000000007308 */ /* 0x002e640000001000 */
[----:B-1----:R-:W-:Y:S01]  /*0190*/  VIADD R2, R0, 0xffffffe ;  /* 0x0ffffffe00027836 */ /* 0x002fe20000000000 */
[----:B------:R-:W-:-:S05]  /*01a0*/  IABS R0, R4 ;  /* 0x0000000400007213 */ /* 0x000fca0000000000 */
[----:B------:R1:W2:Y:S01]  /*01b0*/  F2I.FTZ.U32.TRUNC.NTZ R3, R2 ;  /* 0x0000000200037305 */ /* 0x0002a2000021f000 */
[----:B------:R-:W-:Y:S02]  /*01c0*/  IMAD.MOV R0, RZ, RZ, -R0 ;  /* 0x000000ffff007224 */ /* 0x000fe400078e0a00 */
[----:B-1----:R-:W-:Y:S02]  /*01d0*/  IMAD.MOV.U32 R2, RZ, RZ, RZ ;  /* 0x000000ffff027224 */ /* 0x002fe400078e00ff */
[----:B--2---:R-:W-:-:S04]  /*01e0*/  IMAD.MOV R6, RZ, RZ, -R3 ;  /* 0x000000ffff067224 */ /* 0x004fc800078e0a03 */
[----:B------:R-:W-:-:S04]  /*01f0*/  IMAD R9, R6, R7, RZ ;  /* 0x0000000706097224 */ /* 0x000fc800078e02ff */
[----:B------:R-:W-:-:S06]  /*0200*/  IMAD.HI.U32 R2, R3, R9, R2 ;  /* 0x0000000903027227 */ /* 0x000fcc00078e0002 */
[----:B------:R-:W-:-:S04]  /*0210*/  IMAD.HI.U32 R2, R2, R11, RZ ;  /* 0x0000000b02027227 */ /* 0x000fc800078e00ff */
[----:B------:R-:W-:-:S05]  /*0220*/  IMAD R0, R2, R0, R11 ;  /* 0x0000000002007224 */ /* 0x000fca00078e020b */
[----:B------:R-:W-:-:S13]  /*0230*/  ISETP.GT.U32.AND P1, PT, R7, R0, PT ;  /* 0x000000000700720c */ /* 0x000fda0003f24070 */
[----:B------:R-:W-:Y:S02]  /*0240*/  @!P1 IMAD.IADD R0, R0, 0x1, -R7 ;  /* 0x0000000100009824 */ /* 0x000fe400078e0a07 */
[----:B------:R-:W-:Y:S01]  /*0250*/  @!P1 VIADD R2, R2, 0x1 ;  /* 0x0000000102029836 */ /* 0x000fe20000000000 */
[----:B------:R-:W-:Y:S02]  /*0260*/  ISETP.NE.AND P1, PT, R4, RZ, PT ;  /* 0x000000ff0400720c */ /* 0x000fe40003f25270 */
[----:B------:R-:W-:Y:S02]  /*0270*/  ISETP.GE.U32.AND P0, PT, R0, R7, PT ;  /* 0x000000070000720c */ /* 0x000fe40003f06070 */
[----:B------:R-:W-:-:S04]  /*0280*/  LOP3.LUT R0, R5, R4, RZ, 0x3c, !PT ;  /* 0x0000000405007212 */ /* 0x000fc800078e3cff */
[----:B------:R-:W-:Y:S01]  /*0290*/  ISETP.GE.AND P2, PT, R0, RZ, PT ;  /* 0x000000ff0000720c */ /* 0x000fe20003f46270 */
[----:B------:R-:W-:-:S05]  /*02a0*/  VIADD R0, R96, 0x3f ;  /* 0x0000003f60007836 */ /* 0x000fca0000000000 */
[----:B------:R-:W-:Y:S01]  /*02b0*/  SHF.R.S32.HI R3, RZ, 0x1f, R0 ;  /* 0x0000001fff037819 */ /* 0x000fe20000011400 */
[----:B------:R-:W-:-:S03]  /*02c0*/  @P0 VIADD R2, R2, 0x1 ;  /* 0x0000000102020836 */ /* 0x000fc60000000000 */
[----:B------:R-:W-:-:S03]  /*02d0*/  LEA.HI R3, R3, R0, RZ, 0x6 ;  /* 0x0000000003037211 */ /* 0x000fc600078f30ff */
[----:B------:R-:W-:Y:S01]  /*02e0*/  @!P2 IMAD.MOV R2, RZ, RZ, -R2 ;  /* 0x000000ffff02a224 */ /* 0x000fe200078e0a02 */
[----:B------:R-:W-:-:S05]  /*02f0*/  @!P1 LOP3.LUT R2, RZ, R4, RZ, 0x33, !PT ;  /* 0x00000004ff029212 */ /* 0x000fca00078e33ff */
[----:B------:R-:W-:Y:S02]  /*0300*/  IMAD.SHL.U32 R6, R2, 0x8, RZ ;  /* 0x0000000802067824 */ /* 0x000fe400078e00ff */
[----:B------:R-:W-:-:S03]  /*0310*/  IMAD.MOV R2, RZ, RZ, -R2 ;  /* 0x000000ffff027224 */ /* 0x000fc600078e0a02 */
[----:B------:R-:W-:Y:S01]  /*0320*/  LEA.HI.SX32 R3, R3, -R6, 0x1a ;  /* 0x8000000603037211 */ /* 0x000fe200078fd2ff */
[----:B------:R-:W-:-:S03]  /*0330*/  IMAD R11, R4, R2, R5 ;  /* 0x00000002040b7224 */ /* 0x000fc600078e0205 */
[----:B------:R-:W-:-:S04]  /*0340*/  VIMNMX R8, R3, 0x8, PT ;  /* 0x0000000803087848 */ /* 0x000fc80003fe0100 */
[-C--:B------:R-:W-:Y:S02]  /*0350*/  IABS R7, R8.reuse ;  /* 0x0000000800077213 */ /* 0x080fe40000000000 */
[----:B------:R-:W-:Y:S02]  /*0360*/  IABS R4, R8 ;  /* 0x0000000800047213 */ /* 0x000fe40000000000 */
[----:B------:R-:W1:Y:S01]  /*0370*/  I2F.RP R0, R7 ;  /* 0x0000000700007306 */ /* 0x000e620000209400 */
[C---:B------:R-:W-:Y:S02]  /*0380*/  R2UR UR4, R8.reuse ;  /* 0x00000000080472ca */ /* 0x040fe400000e0000 */
[----:B------:R-:W-:-:S11]  /*0390*/  R2UR UR7, R8 ;  /* 0x00000000080772ca */ /* 0x000fd600000e0000 */
[----:B------:R-:W-:Y:S01]  /*03a0*/  UISETP.NE.AND UP0, UPT, UR4, URZ, UPT ;  /* 0x0000003f0400728c */ /* 0x000fe2000bf05270 */
[----:B-1----:R-:W1:Y:S02]  /*03b0*/  MUFU.RCP R0, R0 ;  /* 0x0000000000007308 */ /* 0x002e640000001000 */
[----:B-1----:R-:W-:Y:S02]  /*03c0*/  VIADD R3, R0, 0xffffffe ;  /* 0x0ffffffe00037836 */ /* 0x002fe40000000000 */
[----:B------:R-:W-:-:S04]  /*03d0*/  IMAD.MOV R0, RZ, RZ, -R4 ;  /* 0x000000ffff007224 */ /* 0x000fc800078e0a04 */
[----:B------:R-:W1:Y:S08]  /*03e0*/  I2F.RP R4, R10 ;  /* 0x0000000a00047306 */ /* 0x000e700000209400 */
[----:B------:R-:W2:Y:S08]  /*03f0*/  F2I.FTZ.U32.TRUNC.NTZ R3, R3 ;  /* 0x0000000300037305 */ /* 0x000eb0000021f000 */
[----:B-1----:R-:W1:Y:S01]  /*0400*/  MUFU.RCP R4, R4 ;  /* 0x0000000400047308 */ /* 0x002e620000001000 */
[----:B--2---:R-:W-:-:S04]  /*0410*/  IMAD.MOV R9, RZ, RZ, -R3 ;  /* 0x000000ffff097224 */ /* 0x004fc800078e0a03 */
[----:B------:R-:W-:Y:S01]  /*0420*/  IMAD.MOV.U32 R2, RZ, RZ, R9 ;  /* 0x000000ffff027224 */ /* 0x000fe200078e0009 */
[----:B------:R-:W-:-:S03]  /*0430*/  IABS R9, R11 ;  /* 0x0000000b00097213 */ /* 0x000fc60000000000 */
[----:B------:R-:W-:Y:S02]  /*0440*/  IMAD R5, R2, R7, RZ ;  /* 0x0000000702057224 */ /* 0x000fe400078e02ff */
[----:B------:R-:W-:-:S04]  /*0450*/  IMAD.MOV.U32 R2, RZ, RZ, RZ ;  /* 0x000000ffff027224 */ /* 0x000fc800078e00ff */
[----:B------:R-:W-:Y:S02]  /*0460*/  IMAD.HI.U32 R2, R3, R5, R2 ;  /* 0x0000000503027227 */ /* 0x000fe400078e0002 */
[----:B------:R-:W2:Y:S02]  /*0470*/  I2F.RP R3, R25 ;  /* 0x0000001900037306 */ /* 0x000ea40000209400 */
[----:B-1----:R-:W-:Y:S02]  /*0480*/  VIADD R5, R4, 0xffffffe ;  /* 0x0ffffffe04057836 */ /* 0x002fe40000000000 */
[----:B------:R-:W-:-:S04]  /*0490*/  IMAD.HI.U32 R2, R2, R9, RZ ;  /* 0x0000000902027227 */ /* 0x000fc800078e00ff */
[----:B------:R-:W-:Y:S01]  /*04a0*/  IMAD R0, R2, R0, R9 ;  /* 0x0000000002007224 */ /* 0x000fe200078e0209 */
[----:B------:R-:W1:Y:S01]  /*04b0*/  F2I.FTZ.U32.TRUNC.NTZ R5, R5 ;  /* 0x0000000500057305 */ /* 0x000e62000021f000 */
[----:B------:R-:W-:-:S03]  /*04c0*/  IMAD.MOV.U32 R4, RZ, RZ, RZ ;  /* 0x000000ffff047224 */ /* 0x000fc600078e00ff */
[----:B------:R-:W-:-:S04]  /*04d0*/  ISETP.GT.U32.AND P1, PT, R7, R0, PT ;  /* 0x000000000700720c */ /* 0x000fc80003f24070 */
[----:B--2---:R-:W2:Y:S09]  /*04e0*/  MUFU.RCP R3, R3 ;  /* 0x0000000300037308 */ /* 0x004eb20000001000 */
[----:B------:R-:W-:Y:S02]  /*04f0*/  @!P1 IMAD.IADD R0, R0, 0x1, -R7 ;  /* 0x0000000100009824 */ /* 0x000fe400078e0a07 */
[----:B------:R-:W-:-:S03]  /*0500*/  @!P1 VIADD R2, R2, 0x1 ;  /* 0x0000000102029836 */ /* 0x000fc60000000000 */
[----:B------:R-:W-:Y:S01]  /*0510*/  ISETP.GE.U32.AND P0, PT, R0, R7, PT ;  /* 0x000000070000720c */ /* 0x000fe20003f06070 */
[----:B-1----:R-:W-:Y:S01]  /*0520*/  IMAD.MOV R7, RZ, RZ, -R5 ;  /* 0x000000ffff077224 */ /* 0x002fe200078e0a05 */
[----:B------:R-:W-:Y:S01]  /*0530*/  LOP3.LUT R0, R11, R8, RZ, 0x3c, !PT ;  /* 0x000000080b007212 */ /* 0x000fe200078e3cff */
[----:B--2---:R-:W-:Y:S02]  /*0540*/  VIADD R3, R3, 0xffffffe ;  /* 0x0ffffffe03037836 */ /* 0x004fe40000000000 */
[----:B------:R-:W-:Y:S01]  /*0550*/  IMAD R7, R7, R10, RZ ;  /* 0x0000000a07077224 */ /* 0x000fe200078e02ff */
[----:B------:R-:W-:Y:S02]  /*0560*/  ISETP.GE.AND P2, PT, R0, RZ, PT ;  /* 0x000000ff0000720c */ /* 0x000fe40003f46270 */
[----:B------:R-:W-:Y:S01]  /*0570*/  SHF.R.U32.HI R0, RZ, 0x5, R135 ;  /* 0x00000005ff007819 */ /* 0x000fe20000011687 */
[----:B------:R-:W1:Y:S01]  /*0580*/  F2I.FTZ.U32.TRUNC.NTZ R3, R3 ;  /* 0x0000000300037305 */ /* 0x000e62000021f000 */
[----:B------:R-:W-:-:S02]  /*0590*/  IMAD.HI.U32 R4, R5, R7, R4 ;  /* 0x0000000705047227 */ /* 0x000fc400078e0004 */
[----:B------:R-:W-:Y:S02]  /*05a0*/  R2UR UR4, R0 ;  /* 0x00000000000472ca */ /* 0x000fe400000e0000 */
[----:B------:R-:W-:-:S05]  /*05b0*/  @P0 VIADD R2, R2, 0x1 ;  /* 0x0000000102020836 */ /* 0x000fca0000000000 */
[----:B------:R-:W-:-:S05]  /*05c0*/  @!P2 IMAD.MOV R2, RZ, RZ, -R2 ;  /* 0x000000ffff02a224 */ /* 0x000fca00078e0a02 */
[----:B------:R-:W-:Y:S01]  /*05d0*/  R2UR UR6, R2 ;  /* 0x00000000020672ca */ /* 0x000fe200000e0000 */
[----:B----4-:R-:W-:Y:S01]  /*05e0*/  ULEA UR4, UR5, UR4, 0x6 ;  /* 0x0000000405047291 */ /* 0x010fe2000f8e303f */
[----:B-1----:R-:W-:-:S04]  /*05f0*/  IMAD.MOV R12, RZ, RZ, -R3 ;  /* 0x000000ffff0c7224 */ /* 0x002fc800078e0a03 */
[----:B------:R-:W-:-:S03]  /*0600*/  IMAD R5, R12, R25, RZ ;  /* 0x000000190c057224 */ /* 0x000fc600078e02ff */
[----:B------:R-:W-:-:S04]  /*0610*/  @!UP0 ULOP3.LUT UR6, URZ, UR7, URZ, 0x33, !UPT ;  /* 0x000000073f068292 */ /* 0x000fc8000f8e333f */
[----:B------:R-:W-:Y:S02]  /*0620*/  USHF.L.U32 UR15, UR6, 0x7, URZ ;  /* 0x00000007060f7899 */ /* 0x000fe4000800063f */
[----:B------:R-:W-:Y:S02]  /*0630*/  UIADD3 UR6, -UR6, URZ, URZ ;  /* 0x0000003f06067290 */ /* 0x000fe4000fffe13f */
[----:B------:R-:W-:-:S04]  /*0640*/  ULOP3.LUT UR4, UR15, 0x43, UR4, 0xf8, !UPT ;  /* 0x000000430f047892 */ /* 0x000fc8000f8ef804 */
[----:B------:R-:W-:Y:S02]  /*0650*/  ULOP3.LUT UR7, UR4, 0x4, URZ, 0xfc, !UPT ;  /* 0x0000000404077892 */ /* 0x000fe4000f8efc3f */
[----:B------:R-:W-:Y:S01]  /*0660*/  IMAD.U32 R0, RZ, RZ, UR4 ;  /* 0x00000004ff007e24 */ /* 0x000fe2000f8e00ff */
[----:B------:R-:W-:Y:S02]  /*0670*/  ULOP3.LUT UR8, UR4, 0xc, URZ, 0xfc, !UPT ;  /* 0x0000000c04087892 */ /* 0x000fe4000f8efc3f */
[----:B------:R-:W-:Y:S01]  /*0680*/  ULOP3.LUT UR9, UR4, 0x10, URZ, 0xfc, !UPT ;  /* 0x0000001004097892 */ /* 0x000fe2000f8efc3f */
[----:B------:R-:W-:Y:S01]  /*0690*/  IMAD.U32 R2, RZ, RZ, UR7 ;  /* 0x00000007ff027e24 */ /* 0x000fe2000f8e00ff */
[----:B------:R-:W-:Y:S01]  /*06a0*/  IABS R0, R0 ;  /* 0x0000000000007213 */ /* 0x000fe20000000000 */
[----:B------:R-:W-:Y:S02]  /*06b0*/  ULOP3.LUT UR11, UR4, 0x18, URZ, 0xfc, !UPT ;  /* 0x00000018040b7892 */ /* 0x000fe4000f8efc3f */
[----:B------:R-:W-:Y:S01]  /*06c0*/  ULOP3.LUT UR10, UR4, 0x14, URZ, 0xfc, !UPT ;  /* 0x00000014040a7892 */ /* 0x000fe2000f8efc3f */
[----:B------:R-:W-:Y:S01]  /*06d0*/  IABS R9, R2 ;  /* 0x0000000200097213 */ /* 0x000fe20000000000 */
[----:B------:R-:W-:Y:S01]  /*06e0*/  IMAD.MOV.U32 R2, RZ, RZ, RZ ;  /* 0x000000ffff027224 */ /* 0x000fe200078e00ff */
[----:B------:R-:W-:Y:S01]  /*06f0*/  ULOP3.LUT UR12, UR4, 0x1c, URZ, 0xfc, !UPT ;  /* 0x0000001c040c7892 */ /* 0x000fe2000f8efc3f */
[----:B------:R-:W-:Y:S01]  /*0700*/  IMAD.MOV.U32 R7, RZ, RZ, R0 ;  /* 0x000000ffff077224 */ /* 0x000fe200078e0000 */
[----:B------:R-:W-:Y:S01]  /*0710*/  ULOP3.LUT UR13, UR4, 0x20, URZ, 0xfc, !UPT ;  /* 0x00000020040d7892 */ /* 0x000fe2000f8efc3f */
[----:B------:R-:W-:Y:S01]  /*0720*/  IMAD R0, R8, UR6, R11 ;  /* 0x0000000608007c24 */ /* 0x000fe2000f8e020b */
[----:B------:R-:W-:Y:S01]  /*0730*/  ULOP3.LUT UR6, UR4, 0x8, URZ, 0xfc, !UPT ;  /* 0x0000000804067892 */ /* 0x000fe2000f8efc3f */
[----:B------:R-:W-:Y:S01]  /*0740*/  IMAD.HI.U32 R2, R3, R5, R2 ;  /* 0x0000000503027227 */ /* 0x000fe200078e0002 */
[----:B------:R-:W-:Y:S01]  /*0750*/  LOP3.LUT R3, R135, 0x3f, RZ, 0xc0, !PT ;  /* 0x0000003f87037812 */ /* 0x000fe200078ec0ff */
[----:B------:R-:W-:-:S02]  /*0760*/  ULOP3.LUT UR14, UR4, 0x24, URZ, 0xfc, !UPT ;  /* 0x00000024040e7892 */ /* 0x000fc4000f8efc3f */
[----:B------:R-:W-:Y:S01]  /*0770*/  IMAD.HI.U32 R5, R4, R7, RZ ;  /* 0x0000000704057227 */ /* 0x000fe200078e00ff */
[----:B------:R-:W-:Y:S02]  /*0780*/  ULOP3.LUT UR16, UR4, 0x28, URZ, 0xfc, !UPT ;  /* 0x0000002804107892 */ /* 0x000fe4000f8efc3f */
[----:B------:R-:W-:Y:S01]  /*0790*/  ULOP3.LUT UR21, UR4, 0x3c, URZ, 0xfc, !UPT ;  /* 0x0000003c04157892 */ /* 0x000fe2000f8efc3f */
[----:B------:R-:W-:Y:S01]  /*07a0*/  IMAD.IADD R0, R6, 0x1, R0 ;  /* 0x0000000106007824 */ /* 0x000fe200078e0200 */
[----:B------:R-:W-:Y:S01]  /*07b0*/  ULOP3.LUT UR17, UR4, 0x2c, URZ, 0xfc, !UPT ;  /* 0x0000002c04117892 */ /* 0x000fe2000f8efc3f */
[----:B------:R-:W-:Y:S01]  /*07c0*/  IMAD.HI.U32 R6, R4, R9, RZ ;  /* 0x0000000904067227 */ /* 0x000fe200078e00ff */
[----:B------:R-:W-:Y:S02]  /*07d0*/  ULOP3.LUT UR18, UR4, 0x30, URZ, 0xfc, !UPT ;  /* 0x0000003004127892 */ /* 0x000fe4000f8efc3f */
[----:B------:R-:W-:Y:S01]  /*07e0*/  ULOP3.LUT UR19, UR4, 0x34, URZ, 0xfc, !UPT ;  /* 0x0000003404137892 */ /* 0x000fe2000f8efc3f */
[----:B------:R-:W-:Y:S01]  /*07f0*/  IMAD.MOV R5, RZ, RZ, -R5 ;  /* 0x000000ffff057224 */ /* 0x000fe200078e0a05 */
[----:B------:R-:W-:Y:S01]  /*0800*/  ULOP3.LUT UR20, UR4, 0x38, URZ, 0xfc, !UPT ;  /* 0x0000003804147892 */ /* 0x000fe2000f8efc3f */
[----:B------:R-:W-:-:S02]  /*0810*/  IMAD R3, R0, 0x40, R3 ;  /* 0x0000004000037824 */ /* 0x000fc400078e0203 */
[----:B------:R-:W-:Y:S02]  /*0820*/  IMAD.MOV R6, RZ, RZ, -R6 ;  /* 0x000000ffff067224 */ /* 0x000fe400078e0a06 */
[C---:B------:R-:W-:Y:S02]  /*0830*/  IMAD R7, R10.reuse, R5, R7 ;  /* 0x000000050a077224 */ /* 0x040fe400078e0207 */
[----:B------:R-:W-:Y:S02]  /*0840*/  IMAD.U32 R0, RZ, RZ, UR6 ;  /* 0x00000006ff007e24 */ /* 0x000fe4000f8e00ff */
[----:B------:R-:W-:Y:S01]  /*0850*/  IMAD.U32 R5, RZ, RZ, UR8 ;  /* 0x00000008ff057e24 */ /* 0x000fe2000f8e00ff */
[C---:B------:R-:W-:Y:S01]  /*0860*/  ISETP.GT.U32.AND P0, PT, R10.reuse, R7, PT ;  /* 0x000000070a00720c */ /* 0x040fe20003f04070 */
[C---:B------:R-:W-:Y:S01]  /*0870*/  IMAD R8, R10.reuse, R6, R9 ;  /* 0x000000060a087224 */ /* 0x040fe200078e0209 */
[----:B------:R-:W-:Y:S01]  /*0880*/  IABS R9, R0 ;  /* 0x0000000000097213 */ /* 0x000fe20000000000 */
[----:B------:R-:W-:Y:S01]  /*0890*/  IMAD.U32 R0, RZ, RZ, UR9 ;  /* 0x00000009ff007e24 */ /* 0x000fe2000f8e00ff */
[----:B------:R-:W-:Y:S01]  /*08a0*/  IABS R11, R5 ;  /* 0x00000005000b7213 */ /* 0x000fe20000000000 */
[----:B------:R-:W-:Y:S01]  /*08b0*/  IMAD.U32 R5, RZ, RZ, UR11 ;  /* 0x0000000bff057e24 */ /* 0x000fe2000f8e00ff */
[----:B------:R-:W-:Y:S01]  /*08c0*/  ISETP.GT.U32.AND P1, PT, R10, R8, PT ;  /* 0x000000080a00720c */ /* 0x000fe20003f24070 */
[----:B------:R-:W-:Y:S01]  /*08d0*/  IMAD.U32 R6, RZ, RZ, UR10 ;  /* 0x0000000aff067e24 */ /* 0x000fe2000f8e00ff */
[----:B------:R-:W-:Y:S01]  /*08e0*/  IABS R13, R0 ;  /* 0x00000000000d7213 */ /* 0x000fe20000000000 */
[----:B------:R-:W-:Y:S01]  /*08f0*/  IMAD.HI.U32 R0, R4, R9, RZ ;  /* 0x0000000904007227 */ /* 0x000fe200078e00ff */
[----:B------:R-:W-:-:S02]  /*0900*/  IABS R17, R5 ;  /* 0x0000000500117213 */ /* 0x000fc40000000000 */
[----:B------:R-:W-:Y:S01]  /*0910*/  IABS R15, R6 ;  /* 0x00000006000f7213 */ /* 0x000fe20000000000 */
[----:B------:R-:W-:-:S04]  /*0920*/  IMAD.HI.U32 R5, R4, R11, RZ ;  /* 0x0000000b04057227 */ /* 0x000fc800078e00ff */
[----:B------:R-:W-:Y:S02]  /*0930*/  IMAD.MOV R6, RZ, RZ, -R0 ;  /* 0x000000ffff067224 */ /* 0x000fe400078e0a00 */
[----:B------:R-:W-:-:S04]  /*0940*/  IMAD.HI.U32 R0, R4, R13, RZ ;  /* 0x0000000d04007227 */ /* 0x000fc800078e00ff */
[----:B------:R-:W-:Y:S02]  /*0950*/  IMAD.MOV R12, RZ, RZ, -R5 ;  /* 0x000000ffff0c7224 */ /* 0x000fe400078e0a05 */
[----:B------:R-:W-:-:S04]  /*0960*/  IMAD.HI.U32 R5, R4, R15, RZ ;  /* 0x0000000f04057227 */ /* 0x000fc800078e00ff */
[C---:B------:R-:W-:Y:S02]  /*0970*/  IMAD R9, R10.reuse, R6, R9 ;  /* 0x000000060a097224 */ /* 0x040fe400078e0209 */
[----:B------:R-:W-:Y:S02]  /*0980*/  IMAD.MOV R6, RZ, RZ, -R0 ;  /* 0x000000ffff067224 */ /* 0x000fe400078e0a00 */
[----:B------:R-:W-:Y:S01]  /*0990*/  IMAD.MOV R5, RZ, RZ, -R5 ;  /* 0x000000ffff057224 */ /* 0x000fe200078e0a05 */
[----:B------:R-:W-:Y:S01]  /*09a0*/  ISETP.GT.U32.AND P4, PT, R10, R9, PT ;  /* 0x000000090a00720c */ /* 0x000fe20003f84070 */
[----:B------:R-:W-:-:S04]  /*09b0*/  IMAD.HI.U32 R0, R4, R17, RZ ;  /* 0x0000001104007227 */ /* 0x000fc800078e00ff */
[C---:B------:R-:W-:Y:S02]  /*09c0*/  IMAD R11, R10.reuse, R12, R11 ;  /* 0x0000000c0a0b7224 */ /* 0x040fe400078e020b */
[C---:B------:R-:W-:Y:S02]  /*09d0*/  IMAD R12, R10.reuse, R6, R13 ;  /* 0x000000060a0c7224 */ /* 0x040fe400078e020d */
[C---:B------:R-:W-:Y:S02]  /*09e0*/  IMAD R13, R10.reuse, R5, R15 ;  /* 0x000000050a0d7224 */ /* 0x040fe400078e020f */
[----:B------:R-:W-:Y:S02]  /*09f0*/  IMAD.MOV R0, RZ, RZ, -R0 ;  /* 0x000000ffff007224 */ /* 0x000fe400078e0a00 */
[----:B------:R-:W-:Y:S02]  /*0a00*/  IMAD.U32 R5, RZ, RZ, UR12 ;  /* 0x0000000cff057e24 */ /* 0x000fe4000f8e00ff */
[----:B------:R-:W-:-:S02]  /*0a10*/  IMAD R14, R10, R0, R17 ;  /* 0x000000000a0e7224 */ /* 0x000fc400078e0211 */
[----:B------:R-:W-:Y:S01]  /*0a20*/  IMAD.U32 R0, RZ, RZ, UR13 ;  /* 0x0000000dff007e24 */ /* 0x000fe2000f8e00ff */
[----:B------:R-:W-:Y:S01]  /*0a30*/  IABS R15, R5 ;  /* 0x00000005000f7213 */ /* 0x000fe20000000000 */
[----:B------:R-:W-:Y:S02]  /*0a40*/  IMAD.U32 R5, RZ, RZ, UR14 ;  /* 0x0000000eff057e24 */ /* 0x000fe4000f8e00ff */
[----:B------:R-:W-:Y:S01]  /*0a50*/  IMAD.U32 R6, RZ, RZ, UR16 ;  /* 0x00000010ff067e24 */ /* 0x000fe2000f8e00ff */
[----:B------:R-:W-:Y:S01]  /*0a60*/  IABS R17, R0 ;  /* 0x0000000000117213 */ /* 0x000fe20000000000 */
[----:B------:R-:W-:Y:S01]  /*0a70*/  IMAD.U32 R16, RZ, RZ, UR21 ;  /* 0x00000015ff107e24 */ /* 0x000fe2000f8e00ff */
[----:B------:R-:W-:Y:S01]  /*0a80*/  IABS R19, R5 ;  /* 0x0000000500137213 */ /* 0x000fe20000000000 */
[----:B------:R-:W-:Y:S01]  /*0a90*/  IMAD.HI.U32 R0, R4, R15, RZ ;  /* 0x0000000f04007227 */ /* 0x000fe200078e00ff */
[----:B------:R-:W-:Y:S02]  /*0aa0*/  IABS R21, R6 ;  /* 0x0000000600157213 */ /* 0x000fe40000000000 */
[----:B------:R-:W-:Y:S01]  /*0ab0*/  IABS R23, R16 ;  /* 0x0000001000177213 */ /* 0x000fe20000000000 */
[----:B------:R-:W-:-:S02]  /*0ac0*/  IMAD.MOV R6, RZ, RZ, -R0 ;  /* 0x000000ffff067224 */ /* 0x000fc400078e0a00 */
[----:B------:R-:W-:-:S04]  /*0ad0*/  IMAD.HI.U32 R0, R4, R19, RZ ;  /* 0x0000001304007227 */ /* 0x000fc800078e00ff */
[----:B------:R-:W-:Y:S02]  /*0ae0*/  IMAD R15, R10, R6, R15 ;  /* 0x000000060a0f7224 */ /* 0x000fe400078e020f */
[----:B------:R-:W-:Y:S02]  /*0af0*/  IMAD.MOV R6, RZ, RZ, -R0 ;  /* 0x000000ffff067224 */ /* 0x000fe400078e0a00 */
[----:B------:R-:W-:-:S04]  /*0b00*/  IMAD.HI.U32 R0, R4, R23, RZ ;  /* 0x0000001704007227 */ /* 0x000fc800078e00ff */
[----:B------:R-:W-:Y:S02]  /*0b10*/  IMAD.MOV R0, RZ, RZ, -R0 ;  /* 0x000000ffff007224 */ /* 0x000fe400078e0a00 */
[----:B------:R-:W-:-:S04]  /*0b20*/  IMAD.HI.U32 R5, R4, R17, RZ ;  /* 0x0000001104057227 */ /* 0x000fc800078e00ff */
[----:B------:R-:W-:Y:S02]  /*0b30*/  IMAD R23, R10, R0, R23 ;  /* 0x000000000a177224 */ /* 0x000fe400078e0217 */
[----:B------:R-:W-:Y:S02]  /*0b40*/  IMAD.MOV R16, RZ, RZ, -R5 ;  /* 0x000000ffff107224 */ /* 0x000fe400078e0a05 */
[----:B------:R-:W-:Y:S01]  /*0b50*/  IMAD.HI.U32 R5, R4, R21, RZ ;  /* 0x0000001504057227 */ /* 0x000fe200078e00ff */
[----:B------:R-:W-:-:S03]  /*0b60*/  ISETP.GT.U32.AND P2, PT, R10, R23, PT ;  /* 0x000000170a00720c */ /* 0x000fc60003f44070 */
[----:B------:R-:W-:Y:S02]  /*0b70*/  IMAD.MOV R5, RZ, RZ, -R5 ;  /* 0x000000ffff057224 */ /* 0x000fe400078e0a05 */
[--C-:B------:R-:W-:Y:S01]  /*0b80*/  @!P0 IMAD.IADD R7, R7, 0x1, -R10.reuse ;  /* 0x0000000107078824 */ /* 0x100fe200078e0a0a */
[C---:B------:R-:W-:Y:S01]  /*0b90*/  ISETP.GT.U32.AND P0, PT, R10.reuse, R12, PT ;  /* 0x0000000c0a00720c */ /* 0x040fe20003f04070 */
[C---:B------:R-:W-:Y:S02]  /*0ba0*/  IMAD R18, R10.reuse, R5, R21 ;  /* 0x000000050a127224 */ /* 0x040fe400078e0215 */
[----:B------:R-:W-:Y:S02]  /*0bb0*/  IMAD.U32 R5, RZ, RZ, UR17 ;  /* 0x00000011ff057e24 */ /* 0x000fe4000f8e00ff */
[C---:B------:R-:W-:Y:S02]  /*0bc0*/  IMAD R16, R10.reuse, R16, R17 ;  /* 0x000000100a107224 */ /* 0x040fe400078e0211 */
[----:B------:R-:W-:Y:S01]  /*0bd0*/  @!P2 IMAD.IADD R23, R23, 0x1, -R10 ;  /* 0x000000011717a824 */ /* 0x000fe200078e0a0a */
[C---:B------:R-:W-:Y:S01]  /*0be0*/  ISETP.GT.U32.AND P2, PT, R10.reuse, R7, PT ;  /* 0x000000070a00720c */ /* 0x040fe20003f44070 */
[C---:B------:R-:W-:Y:S01]  /*0bf0*/  IMAD R17, R10.reuse, R6, R19 ;  /* 0x000000060a117224 */ /* 0x040fe200078e0213 */
[----:B------:R-:W-:Y:S01]  /*0c00*/  IABS R19, R5 ;  /* 0x0000000500137213 */ /* 0x000fe20000000000 */
[----:B------:R-:W-:Y:S01]  /*0c10*/  IMAD.U32 R0, RZ, RZ, UR18 ;  /* 0x00000012ff007e24 */ /* 0x000fe2000f8e00ff */
[----:B------:R-:W-:Y:S01]  /*0c20*/  ISETP.GT.U32.AND P3, PT, R10, R23, PT ;  /* 0x000000170a00720c */ /* 0x000fe20003f64070 */
[----:B------:R-:W-:-:S02]  /*0c30*/  IMAD.U32 R6, RZ, RZ, UR19 ;  /* 0x00000013ff067e24 */ /* 0x000fc4000f8e00ff */
[----:B------:R-:W-:Y:S01]  /*0c40*/  IMAD.U32 R5, RZ, RZ, UR20 ;  /* 0x00000014ff057e24 */ /* 0x000fe2000f8e00ff */
[----:B------:R-:W-:Y:S01]  /*0c50*/  IABS R21, R0 ;  /* 0x0000000000157213 */ /* 0x000fe20000000000 */
[----:B------:R-:W-:Y:S01]  /*0c60*/  @!P1 IMAD.IADD R8, R8, 0x1, -R10 ;  /* 0x0000000108089824 */ /* 0x000fe200078e0a0a */
[----:B------:R-:W-:Y:S01]  /*0c70*/  IABS R27, R6 ;  /* 0x00000006001b7213 */ /* 0x000fe20000000000 */
[----:B------:R-:W-:Y:S01]  /*0c80*/  IMAD.HI.U32 R0, R4, R19, RZ ;  /* 0x0000001304007227 */ /* 0x000fe200078e00ff */
[----:B------:R-:W-:Y:S02]  /*0c90*/  IABS R29, R5 ;  /* 0x00000005001d7213 */ /* 0x000fe40000000000 */
[C---:B------:R-:W-:Y:S01]  /*0ca0*/  ISETP.GT.U32.AND P6, PT, R10.reuse, R8, PT ;  /* 0x000000080a00720c */ /* 0x040fe20003fc4070 */
[----:B------:R-:W-:Y:S01]  /*0cb0*/  IMAD.MOV R20, RZ, RZ, -R0 ;  /* 0x000000ffff147224 */ /* 0x000fe200078e0a00 */
[----:B------:R-:W-:Y:S01]  /*0cc0*/  IABS R6, R3 ;  /* 0x0000000300067213 */ /* 0x000fe20000000000 */
[----:B------:R-:W-:Y:S01]  /*0cd0*/  @!P2 IMAD.IADD R7, R7, 0x1, -R10 ;  /* 0x000000010707a824 */ /* 0x000fe200078e0a0a */
[----:B------:R-:W-:Y:S01]  /*0ce0*/  ISETP.GT.U32.AND P2, PT, R10, R15, PT ;  /* 0x0000000f0a00720c */ /* 0x000fe20003f44070 */
[----:B------:R-:W-:Y:S01]  /*0cf0*/  IMAD.HI.U32 R5, R4, R21, RZ ;  /* 0x0000001504057227 */ /* 0x000fe200078e00ff */
[----:B------:R-:W-:-:S03]  /*0d00*/  ISETP.GT.U32.AND P1, PT, R10, R13, PT ;  /* 0x0000000d0a00720c */ /* 0x000fc60003f24070 */
[----:B------:R-:W-:-:S04]  /*0d10*/  IMAD.HI.U32 R0, R4, R27, RZ ;  /* 0x0000001b04007227 */ /* 0x000fc800078e00ff */
[----:B------:R-:W-:-:S04]  /*0d20*/  IMAD.HI.U32 R4, R4, R29, RZ ;  /* 0x0000001d04047227 */ /* 0x000fc800078e00ff */
[----:B------:R-:W-:Y:S01]  /*0d30*/  @!P4 IMAD.IADD R9, R9, 0x1, -R10 ;  /* 0x000000010909c824 */ /* 0x000fe200078e0a0a */
[----:B------:R-:W-:Y:S01]  /*0d40*/  ISETP.GT.U32.AND P4, PT, R10, R11, PT ;  /* 0x0000000b0a00720c */ /* 0x000fe20003f84070 */
[----:B------:R-:W-:Y:S02]  /*0d50*/  IMAD.MOV R4, RZ, RZ, -R4 ;  /* 0x000000ffff047224 */ /* 0x000fe400078e0a04 */
[----:B------:R-:W-:Y:S01]  /*0d60*/  @!P6 IMAD.IADD R8, R8, 0x1, -R10 ;  /* 0x000000010808e824 */ /* 0x000fe200078e0a0a */
[C---:B------:R-:W-:Y:S01]  /*0d70*/  ISETP.GT.U32.AND P6, PT, R10.reuse, R16, PT ;  /* 0x000000100a00720c */ /* 0x040fe20003fc4070 */
[C---:B------:R-:W-:Y:S01]  /*0d80*/  IMAD R22, R10.reuse, R4, R29 ;  /* 0x000000040a167224 */ /* 0x040fe200078e021d */
[----:B------:R-:W-:Y:S01]  /*0d90*/  ISETP.GT.U32.AND P5, PT, R10, R9, PT ;  /* 0x000000090a00720c */ /* 0x000fe20003fa4070 */
[----:B------:R-:W-:-:S04]  /*0da0*/  IMAD.HI.U32 R2, R2, R6, RZ ;  /* 0x0000000602027227 */ /* 0x000fc800078e00ff */
[--C-:B------:R-:W-:Y:S01]  /*0db0*/  @!P3 IMAD.IADD R23, R23, 0x1, -R10.reuse ;  /* 0x000000011717b824 */ /* 0x100fe200078e0a0a */
[C---:B------:R-:W-:Y:S01]  /*0dc0*/  ISETP.GT.U32.AND P3, PT, R10.reuse, R14, PT ;  /* 0x0000000e0a00720c */ /* 0x040fe20003f64070 */
[----:B------:R-:W-:Y:S01]  /*0dd0*/  @!P2 IMAD.IADD R15, R15, 0x1, -R10 ;  /* 0x000000010f0fa824 */ /* 0x000fe200078e0a0a */
[C---:B------:R-:W-:Y:S01]  /*0de0*/  ISETP.GT.U32.AND P2, PT, R10.reuse, R22, PT ;  /* 0x000000160a00720c */ /* 0x040fe20003f44070 */
[----:B------:R-:W-:Y:S02]  /*0df0*/  IMAD.MOV R2, RZ, RZ, -R2 ;  /* 0x000000ffff027224 */ /* 0x000fe400078e0a02 */
[----:B------:R-:W-:Y:S02]  /*0e00*/  IMAD.MOV R5, RZ, RZ, -R5 ;  /* 0x000000ffff057224 */ /* 0x000fe400078e0a05 */
[----:B------:R-:W-:Y:S01]  /*0e10*/  @!P4 IMAD.IADD R11, R11, 0x1, -R10 ;  /* 0x000000010b0bc824 */ /* 0x000fe200078e0a0a */
[----:B------:R-:W-:Y:S01]  /*0e20*/  ISETP.GT.U32.AND P4, PT, R10, R18, PT ;  /* 0x000000120a00720c */ /* 0x000fe20003f84070 */
[----:B------:R-:W-:-:S02]  /*0e30*/  IMAD.MOV R0, RZ, RZ, -R0 ;  /* 0x000000ffff007224 */ /* 0x000fc400078e0a00 */
[----:B------:R-:W-:Y:S02]  /*0e40*/  IMAD R6, R25, R2, R6 ;  /* 0x0000000219067224 */ /* 0x000fe400078e0206 */
[C---:B------:R-:W-:Y:S02]  /*0e50*/  IMAD R19, R10.reuse, R20, R19 ;  /* 0x000000140a137224 */ /* 0x040fe400078e0213 */
[C---:B------:R-:W-:Y:S01]  /*0e60*/  IMAD R20, R10.reuse, R5, R21 ;  /* 0x000000050a147224 */ /* 0x040fe200078e0215 */
[----:B------:R-:W-:Y:S01]  /*0e70*/  SHF.R.U32.HI R5, RZ, 0x1, R135 ;  /* 0x00000001ff057819 */ /* 0x000fe20000011687 */
[----:B------:R-:W-:Y:S01]  /*0e80*/  IMAD R21, R10, R0, R27 ;  /* 0x000000000a157224 */ /* 0x000fe200078e021b */
[----:B------:R-:W-:Y:S01]  /*0e90*/  LOP3.LUT R0, R135, 0x7f, RZ, 0xc0, !PT ;  /* 0x0000007f87007812 */ /* 0x000fe200078ec0ff */
[--C-:B------:R-:W-:Y:S01]  /*0ea0*/  @!P6 IMAD.IADD R16, R16, 0x1, -R10.reuse ;  /* 0x000000011010e824 */ /* 0x100fe200078e0a0a */
[----:B------:R-:W-:Y:S01]  /*0eb0*/  ISETP.GT.U32.AND P6, PT, R25, R6, PT ;  /* 0x000000061900720c */ /* 0x000fe20003fc4070 */
        /* <DEDUP_REMOVED lines=8> */
[----:B------:R-:W-:-:S02]  /*0f40*/  @!P4 IMAD.IADD R18, R18, 0x1, -R10 ;  /* 0x000000011212c824 */ /* 0x000fc400078e0a0a */
[--C-:B------:R-:W-:Y:S01]  /*0f50*/  @!P5 IMAD.IADD R9, R9, 0x1, -R10.reuse ;  /* 0x000000010909d824 */ /* 0x100fe200078e0a0a */
[----:B------:R-:W-:Y:S01]  /*0f60*/  ISETP.GT.U32.AND P4, PT, R10, R12, PT ;  /* 0x0000000c0a00720c */ /* 0x000fe20003f84070 */
[----:B------:R-:W-:Y:S01]  /*0f70*/  @!P6 IMAD.IADD R6, R6, 0x1, -R25 ;  /* 0x000000010606e824 */ /* 0x000fe200078e0a19 */
[----:B------:R-:W-:Y:S01]  /*0f80*/  ISETP.GT.U32.AND P5, PT, R10, R17, PT ;  /* 0x000000110a00720c */ /* 0x000fe20003fa4070 */
[--C-:B------:R-:W-:Y:S01]  /*0f90*/  @!P1 IMAD.IADD R20, R20, 0x1, -R10.reuse ;  /* 0x0000000114149824 */ /* 0x100fe200078e0a0a */
[C---:B------:R-:W-:Y:S01]  /*0fa0*/  ISETP.GT.U32.AND P1, PT, R10.reuse, R14, PT ;  /* 0x0000000e0a00720c */ /* 0x040fe20003f24070 */
[--C-:B------:R-:W-:Y:S01]  /*0fb0*/  @!P3 IMAD.IADD R21, R21, 0x1, -R10.reuse ;  /* 0x000000011515b824 */ /* 0x100fe200078e0a0a */
[----:B------:R-:W-:Y:S01]  /*0fc0*/  ISETP.GT.U32.AND P3, PT, R10, R15, PT ;  /* 0x0000000f0a00720c */ /* 0x000fe20003f64070 */
[--C-:B------:R-:W-:Y:S01]  /*0fd0*/  @!P2 IMAD.IADD R16, R16, 0x1, -R10.reuse ;  /* 0x000000011010a824 */ /* 0x100fe200078e0a0a */
[----:B------:R-:W-:Y:S01]  /*0fe0*/  ISETP.GT.U32.AND P2, PT, R25, R6, PT ;  /* 0x000000061900720c */ /* 0x000fe20003f44070 */
[--C-:B------:R-:W-:Y:S01]  /*0ff0*/  @!P0 IMAD.IADD R19, R19, 0x1, -R10.reuse ;  /* 0x0000000113138824 */ /* 0x100fe200078e0a0a */
[C---:B------:R-:W-:Y:S01]  /*1000*/  ISETP.GT.U32.AND P0, PT, R10.reuse, R13, PT ;  /* 0x0000000d0a00720c */ /* 0x040fe20003f04070 */
[----:B------:R-:W-:Y:S01]  /*1010*/  IMAD.MOV.U32 R4, RZ, RZ, R7 ;  /* 0x000000ffff047224 */ /* 0x000fe200078e0007 */
[----:B------:R-:W-:Y:S01]  /*1020*/  ISETP.GT.U32.AND P6, PT, R10, R22, PT ;  /* 0x000000160a00720c */ /* 0x000fe20003fc4070 */
[--C-:B------:R-:W-:Y:S01]  /*1030*/  @!P4 IMAD.IADD R12, R12, 0x1, -R10.reuse ;  /* 0x000000010c0cc824 */ /* 0x100fe200078e0a0a */
[C---:B------:R-:W-:Y:S01]  /*1040*/  ISETP.GT.U32.AND P4, PT, R10.reuse, R18, PT ;  /* 0x000000120a00720c */ /* 0x040fe20003f84070 */
[--C-:B------:R-:W-:Y:S01]  /*1050*/  @!P5 IMAD.IADD R17, R17, 0x1, -R10.reuse ;  /* 0x000000011111d824 */ /* 0x100fe200078e0a0a */
[----:B------:R-:W-:Y:S01]  /*1060*/  ISETP.GT.U32.AND P5, PT, R10, R11, PT ;  /* 0x0000000b0a00720c */ /* 0x000fe20003fa4070 */
[--C-:B------:R-:W-:Y:S01]  /*1070*/  @!P1 IMAD.IADD R14, R14, 0x1, -R10.reuse ;  /* 0x000000010e0e9824 */ /* 0x100fe200078e0a0a */
[C---:B------:R-:W-:Y:S01]  /*1080*/  ISETP.GT.U32.AND P1, PT, R10.reuse, R20, PT ;  /* 0x000000140a00720c */ /* 0x040fe20003f24070 */
[--C-:B------:R-:W-:Y:S01]  /*1090*/  @!P3 IMAD.IADD R15, R15, 0x1, -R10.reuse ;  /* 0x000000010f0fb824 */ /* 0x100fe200078e0a0a */
[----:B------:R-:W-:Y:S01]  /*10a0*/  ISETP.GT.U32.AND P3, PT, R10, R21, PT ;  /* 0x000000150a00720c */ /* 0x000fe20003f64070 */
[----:B------:R-:W-:Y:S01]  /*10b0*/  @!P2 IMAD.IADD R6, R6, 0x1, -R25 ;  /* 0x000000010606a824 */ /* 0x000fe200078e0a19 */
[----:B------:R-:W-:Y:S01]  /*10c0*/  ISETP.LE.AND P2, PT, RZ, UR4, PT ;  /* 0x00000004ff007c0c */ /* 0x000fe2000bf43270 */
[--C-:B------:R-:W-:Y:S01]  /*10d0*/  @!P0 IMAD.IADD R13, R13, 0x1, -R10.reuse ;  /* 0x000000010d0d8824 */ /* 0x100fe200078e0a0a */
[----:B------:R-:W-:Y:S01]  /*10e0*/  ISETP.GT.U32.AND P0, PT, R10, R19, PT ;  /* 0x000000130a00720c */ /* 0x000fe20003f04070 */
[--C-:B------:R-:W-:Y:S01]  /*10f0*/  @!P6 IMAD.IADD R22, R22, 0x1, -R10.reuse ;  /* 0x000000011616e824 */ /* 0x100fe200078e0a0a */
[----:B------:R-:W-:Y:S01]  /*1100*/  UMOV UR4, 0x400 ;  /* 0x0000040000047882 */ /* 0x000fe20000000000 */
[--C-:B------:R-:W-:Y:S01]  /*1110*/  @!P4 IMAD.IADD R18, R18, 0x1, -R10.reuse ;  /* 0x000000011212c824 */ /* 0x100fe200078e0a0a */
[----:B------:R-:W-:Y:S01]  /*1120*/  ISETP.LE.AND P4, PT, RZ, UR7, PT ;  /* 0x00000007ff007c0c */ /* 0x000fe2000bf83270 */
[--C-:B------:R-:W-:Y:S01]  /*1130*/  @!P5 IMAD.IADD R11, R11, 0x1, -R10.reuse ;  /* 0x000000010b0bd824 */ /* 0x100fe200078e0a0a */
[----:B------:R-:W-:Y:S01]  /*1140*/  ISETP.GT.U32.AND P5, PT, R10, R17, PT ;  /* 0x000000110a00720c */ /* 0x000fe20003fa4070 */
[--C-:B------:R-:W-:Y:S01]  /*1150*/  @!P1 IMAD.IADD R20, R20, 0x1, -R10.reuse ;  /* 0x0000000114149824 */ /* 0x100fe200078e0a0a */
[----:B------:R-:W-:Y:S01]  /*1160*/  ISETP.LE.AND P1, PT, RZ, UR9, PT ;  /* 0x00000009ff007c0c */ /* 0x000fe2000bf23270 */
[----:B------:R-:W-:Y:S01]  /*1170*/  @!P3 IMAD.IADD R21, R21, 0x1, -R10 ;  /* 0x000000011515b824 */ /* 0x000fe200078e0a0a */
[----:B------:R-:W-:Y:S01]  /*1180*/  ISETP.LE.AND P3, PT, RZ, UR8, PT ;  /* 0x00000008ff007c0c */ /* 0x000fe2000bf63270 */
[----:B------:R-:W-:Y:S01]  /*1190*/  @!P2 IMAD.MOV R4, RZ, RZ, -R4 ;  /* 0x000000ffff04a224 */ /* 0x000fe200078e0a04 */
[----:B------:R-:W-:Y:S01]  /*11a0*/  ISETP.LE.AND P2, PT, RZ, UR10, PT ;  /* 0x0000000aff007c0c */ /* 0x000fe2000bf43270 */
[----:B------:R-:W-:Y:S01]  /*11b0*/  @!P0 IMAD.IADD R19, R19, 0x1, -R10 ;  /* 0x0000000113138824 */ /* 0x000fe200078e0a0a */
[----:B------:R-:W-:Y:S01]  /*11c0*/  ISETP.NE.AND P0, PT, R97, RZ, PT ;  /* 0x000000ff6100720c */ /* 0x000fe20003f05270 */
[----:B------:R-:W-:Y:S01]  /*11d0*/  IMAD.SHL.U32 R2, R0, 0x4, RZ ;  /* 0x0000000400027824 */ /* 0x000fe200078e00ff */
[----:B------:R-:W-:Y:S01]  /*11e0*/  ULDC.64 UR8, c[0x0][0x210] ;  /* 0x0000840000087ab9 */ /* 0x000fe20000000a00 */
[----:B------:R-:W-:Y:S01]  /*11f0*/  @!P4 IMAD.MOV R8, RZ, RZ, -R8 ;  /* 0x000000ffff08c224 */ /* 0x000fe200078e0a08 */
[----:B------:R-:W-:Y:S01]  /*1200*/  ISETP.LE.AND P4, PT, RZ, UR11, PT ;  /* 0x0000000bff007c0c */ /* 0x000fe2000bf83270 */
[----:B------:R-:W-:Y:S01]  /*1210*/  @!P5 IMAD.IADD R17, R17, 0x1, -R10 ;  /* 0x000000011111d824 */ /* 0x000fe200078e0a0a */
[----:B------:R-:W-:Y:S01]  /*1220*/  ISETP.LE.AND P5, PT, RZ, UR6, PT ;  /* 0x00000006ff007c0c */ /* 0x000fe2000bfa3270 */
[----:B------:R-:W-:Y:S01]  /*1230*/  @!P1 IMAD.MOV R12, RZ, RZ, -R12 ;  /* 0x000000ffff0c9224 */ /* 0x000fe200078e0a0c */
[----:B------:R-:W-:Y:S01]  /*1240*/  ISETP.LE.AND P1, PT, RZ, UR14, PT ;  /* 0x0000000eff007c0c */ /* 0x000fe2000bf23270 */
[----:B------:R-:W-:Y:S01]  /*1250*/  @!P3 IMAD.MOV R11, RZ, RZ, -R11 ;  /* 0x000000ffff0bb224 */ /* 0x000fe200078e0a0b */
[----:B------:R-:W-:Y:S01]  /*1260*/  ISETP.LE.AND P3, PT, RZ, UR13, PT ;  /* 0x0000000dff007c0c */ /* 0x000fe2000bf63270 */
[----:B------:R-:W-:Y:S01]  /*1270*/  @!P2 IMAD.MOV R13, RZ, RZ, -R13 ;  /* 0x000000ffff0da224 */ /* 0x000fe200078e0a0d */
[----:B------:R-:W-:Y:S01]  /*1280*/  ISETP.LE.AND P2, PT, RZ, UR16, PT ;  /* 0x00000010ff007c0c */ /* 0x000fe2000bf43270 */
[----:B------:R-:W-:Y:S01]  /*1290*/  ULDC UR6, c[0x0][0x240] ;  /* 0x0000900000067ab9 */ /* 0x000fe20000000800 */
[----:B------:R-:W-:Y:S01]  /*12a0*/  SHF.R.U32.HI R10, RZ, 0x6, R135 ;  /* 0x00000006ff0a7819 */ /* 0x000fe20000011687 */
[----:B------:R-:W-:Y:S01]  /*12b0*/  ULDC.64 UR10, c[0x0][0x218] ;  /* 0x00008600000a7ab9 */ /* 0x000fe20000000a00 */
[----:B------:R-:W-:Y:S01]  /*12c0*/  LOP3.LUT R2, R2, 0x30, R5, 0x78, !PT ;  /* 0x0000003002027812 */ /* 0x000fe200078e7805 */
[----:B------:R-:W-:Y:S01]  /*12d0*/  @!P4 IMAD.MOV R14, RZ, RZ, -R14 ;  /* 0x000000ffff0ec224 */ /* 0x000fe200078e0a0e */
[----:B------:R-:W-:Y:S01]  /*12e0*/  SGXT.U32 R7, R10, 0x1 ;  /* 0x000000010a07781a */ /* 0x000fe20000000000 */
[----:B------:R-:W-:Y:S01]  /*12f0*/  IMAD.MOV.U32 R10, RZ, RZ, R9 ;  /* 0x000000ffff0a7224 */ /* 0x000fe200078e0009 */
[----:B------:R-:W-:Y:S01]  /*1300*/  ISETP.GT.AND P4, PT, R88, 0x1f, PT ;  /* 0x0000001f5800780c */ /* 0x000fe20003f84270 */
[----:B------:R-:W-:Y:S01]  /*1310*/  @!P1 IMAD.MOV R17, RZ, RZ, -R17 ;  /* 0x000000ffff119224 */ /* 0x000fe200078e0a11 */
[----:B------:R-:W-:Y:S01]  /*1320*/  ISETP.GE.AND P6, PT, R7, R136, PT ;  /* 0x000000880700720c */ /* 0x000fe20003fc6270 */
[----:B------:R-:W-:Y:S01]  /*1330*/  @!P5 IMAD.MOV R10, RZ, RZ, -R10 ;  /* 0x000000ffff0ad224 */ /* 0x000fe200078e0a0a */
[----:B------:R-:W-:Y:S01]  /*1340*/  SEL R68, RZ, 0x4, !P4 ;  /* 0x00000004ff447807 */ /* 0x000fe20006000000 */
[----:B------:R-:W-:Y:S01]  /*1350*/  @!P3 IMAD.MOV R16, RZ, RZ, -R16 ;  /* 0x000000ffff10b224 */ /* 0x000fe200078e0a10 */
[----:B------:R-:W-:Y:S01]  /*1360*/  ISETP.LE.AND P5, PT, RZ, UR12, PT ;  /* 0x0000000cff007c0c */ /* 0x000fe2000bfa3270 */
[----:B------:R-:W-:Y:S01]  /*1370*/  @!P2 IMAD.MOV R18, RZ, RZ, -R18 ;  /* 0x000000ffff12a224 */ /* 0x000fe200078e0a12 */
[----:B------:R-:W-:Y:S01]  /*1380*/  SEL R24, R68, RZ, !P6 ;  /* 0x000000ff44187207 */ /* 0x000fe20007000000 */
[----:B------:R-:W-:Y:S01]  /*1390*/  ULEA UR7, UR5, UR4, 0x18 ;  /* 0x0000000405077291 */ /* 0x000fe2000f8ec03f */
[----:B------:R-:W-:Y:S01]  /*13a0*/  ISETP.LE.AND P3, PT, RZ, UR17, PT ;  /* 0x00000011ff007c0c */ /* 0x000fe2000bf63270 */
[----:B------:R-:W-:Y:S01]  /*13b0*/  ULDC.64 UR16, c[0x0][0x208] ;  /* 0x0000820000107ab9 */ /* 0x000fe20000000a00 */
[----:B------:R-:W-:Y:S01]  /*13c0*/  ISETP.LE.AND P1, PT, RZ, UR18, PT ;  /* 0x00000012ff007c0c */ /* 0x000fe2000bf23270 */
[----:B------:R-:W-:Y:S01]  /*13d0*/  USHF.L.U32 UR14, UR5, 0x6, URZ ;  /* 0x00000006050e7899 */ /* 0x000fe2000800063f */
[----:B------:R-:W-:Y:S01]  /*13e0*/  ISETP.LE.AND P4, PT, RZ, UR19, PT ;  /* 0x00000013ff007c0c */ /* 0x000fe2000bf83270 */
[----:B------:R-:W-:Y:S01]  /*13f0*/  VIADD R161, R2, UR7 ;  /* 0x0000000702a17c36 */ /* 0x000fe20008000000 */
[----:B------:R-:W-:-:S02]  /*1400*/  ISETP.LE.AND P2, PT, RZ, UR21, PT ;  /* 0x00000015ff007c0c */ /* 0x000fc4000bf43270 */
[----:B------:R-:W-:Y:S01]  /*1410*/  ISETP.LE.AND P6, PT, RZ, UR20, PT ;  /* 0x00000014ff007c0c */ /* 0x000fe2000bfc3270 */
[----:B------:R-:W-:Y:S01]  /*1420*/  @!P5 IMAD.MOV R15, RZ, RZ, -R15 ;  /* 0x000000ffff0fd224 */ /* 0x000fe200078e0a0f */
[----:B------:R-:W-:Y:S02]  /*1430*/  LOP3.LUT R9, RZ, R97, RZ, 0x33, !PT ;  /* 0x00000061ff097212 */ /* 0x000fe400078e33ff */
[----:B------:R-:W-:Y:S01]  /*1440*/  LEA.HI R5, R135, 0xe, RZ, 0x1a ;  /* 0x0000000e87057811 */ /* 0x000fe200078fd0ff */
[----:B------:R-:W-:Y:S01]  /*1450*/  @!P3 IMAD.MOV R19, RZ, RZ, -R19 ;  /* 0x000000ffff13b224 */ /* 0x000fe200078e0a13 */
[C---:B------:R-:W-:Y:S01]  /*1460*/  SEL R89, R9.reuse, R4, !P0 ;  /* 0x0000000409597207 */ /* 0x040fe20004000000 */
[----:B------:R-:W-:Y:S01]  /*1470*/  @!P1 IMAD.MOV R20, RZ, RZ, -R20 ;  /* 0x000000ffff149224 */ /* 0x000fe200078e0a14 */
[C---:B------:R-:W-:Y:S01]  /*1480*/  SEL R90, R9.reuse, R8, !P0 ;  /* 0x00000008095a7207 */ /* 0x040fe20004000000 */
[----:B------:R-:W-:Y:S01]  /*1490*/  @!P4 IMAD.MOV R21, RZ, RZ, -R21 ;  /* 0x000000ffff15c224 */ /* 0x000fe200078e0a15 */
[C---:B------:R-:W-:Y:S01]  /*14a0*/  SEL R91, R9.reuse, R10, !P0 ;  /* 0x0000000a095b7207 */ /* 0x040fe20004000000 */
[----:B------:R-:W-:Y:S01]  /*14b0*/  @!P2 IMAD.MOV R23, RZ, RZ, -R23 ;  /* 0x000000ffff17a224 */ /* 0x000fe200078e0a17 */
[C---:B------:R-:W-:Y:S01]  /*14c0*/  SEL R94, R9.reuse, R11, !P0 ;  /* 0x0000000b095e7207 */ /* 0x040fe20004000000 */
[----:B------:R-:W-:Y:S01]  /*14d0*/  @!P6 IMAD.MOV R22, RZ, RZ, -R22 ;  /* 0x000000ffff16e224 */ /* 0x000fe200078e0a16 */
[----:B------:R-:W-:Y:S01]  /*14e0*/  SEL R95, R9, R12, !P0 ;  /* 0x0000000c095f7207 */ /* 0x000fe20004000000 */
[----:B---3--:R-:W-:Y:S01]  /*14f0*/  IMAD R126, R5, R92, RZ ;  /* 0x0000005c057e7224 */ /* 0x008fe200078e02ff */
[----:B------:R-:W-:Y:S01]  /*1500*/  SEL R98, R9, R13, !P0 ;  /* 0x0000000d09627207 */ /* 0x000fe20004000000 */
[----:B------:R-:W-:Y:S01]  /*1510*/  IMAD R89, R89, UR6, RZ ;  /* 0x0000000659597c24 */ /* 0x000fe2000f8e02ff */
[C---:B------:R-:W-:Y:S01]  /*1520*/  SEL R99, R9.reuse, R14, !P0 ;  /* 0x0000000e09637207 */ /* 0x040fe20004000000 */
[----:B------:R-:W-:Y:S01]  /*1530*/  IMAD R90, R90, UR6, RZ ;  /* 0x000000065a5a7c24 */ /* 0x000fe2000f8e02ff */
        /* <DEDUP_REMOVED lines=17> */
[----:B------:R-:W-:Y:S01]  /*1650*/  IMAD R9, R7, R92, RZ ;  /* 0x0000005c07097224 */ /* 0x000fe200078e02ff */
[----:B------:R-:W-:Y:S01]  /*1660*/  ISETP.GE.AND P2, PT, R3, RZ, PT ;  /* 0x000000ff0300720c */ /* 0x000fe20003f46270 */
[----:B------:R-:W-:Y:S01]  /*1670*/  IMAD R117, R117, UR6, RZ ;  /* 0x0000000675757c24 */ /* 0x000fe2000f8e02ff */
[----:B------:R-:W-:Y:S01]  /*1680*/  ISETP.NE.AND P1, PT, R96, RZ, PT ;  /* 0x000000ff6000720c */ /* 0x000fe20003f25270 */
[C---:B------:R-:W-:Y:S01]  /*1690*/  IMAD R13, R92.reuse, 0x2, R9 ;  /* 0x000000025c0d7824 */ /* 0x040fe200078e0209 */
[-C--:B------:R-:W-:Y:S01]  /*16a0*/  ISETP.GE.AND P5, PT, R5, R136.reuse, PT ;  /* 0x000000880500720c */ /* 0x080fe20003fa6270 */
[----:B------:R-:W-:Y:S01]  /*16b0*/  IMAD R119, R119, UR6, RZ ;  /* 0x0000000677777c24 */ /* 0x000fe2000f8e02ff */
[----:B------:R-:W-:Y:S01]  /*16c0*/  LOP3.LUT R15, R7, 0x2, RZ, 0xfc, !PT ;  /* 0x00000002070f7812 */ /* 0x000fe200078efcff */
[----:B------:R-:W-:Y:S01]  /*16d0*/  IMAD R17, R92, 0x2, R13 ;  /* 0x000000025c117824 */ /* 0x000fe200078e020d */
[----:B------:R-:W-:Y:S01]  /*16e0*/  SEL R25, R68, RZ, !P5 ;  /* 0x000000ff44197207 */ /* 0x000fe20006800000 */
[----:B------:R-:W-:Y:S01]  /*16f0*/  IMAD R120, R120, UR6, RZ ;  /* 0x0000000678787c24 */ /* 0x000fe2000f8e02ff */
[----:B------:R-:W-:Y:S01]  /*1700*/  ISETP.GE.AND P3, PT, R15, R136, PT ;  /* 0x000000880f00720c */ /* 0x000fe20003f66270 */
[----:B------:R-:W-:Y:S01]  /*1710*/  IMAD R19, R92, 0x2, R17 ;  /* 0x000000025c137824 */ /* 0x000fe200078e0211 */
[----:B------:R-:W-:Y:S01]  /*1720*/  ISETP.NE.U32.AND P0, PT, R25, RZ, PT ;  /* 0x000000ff1900720c */ /* 0x000fe20003f05070 */
[----:B------:R-:W-:Y:S01]  /*1730*/  @!P2 IMAD.MOV R6, RZ, RZ, -R6 ;  /* 0x000000ffff06a224 */ /* 0x000fe200078e0a06 */
[----:B------:R-:W-:Y:S01]  /*1740*/  ISETP.NE.U32.AND P5, PT, R24, RZ, PT ;  /* 0x000000ff1800720c */ /* 0x000fe20003fa5070 */
[----:B------:R-:W-:Y:S01]  /*1750*/  IMAD R21, R92, 0x2, R19 ;  /* 0x000000025c157824 */ /* 0x000fe200078e0213 */
[----:B------:R-:W-:Y:S01]  /*1760*/  @!P1 LOP3.LUT R6, RZ, R96, RZ, 0x33, !PT ;  /* 0x00000060ff069212 */ /* 0x000fe200078e33ff */
[----:B------:R-:W-:Y:S01]  /*1770*/  IMAD R121, R121, UR6, RZ ;  /* 0x0000000679797c24 */ /* 0x000fe2000f8e02ff */
[----:B------:R-:W-:Y:S01]  /*1780*/  SEL R8, R68, RZ, !P3 ;  /* 0x000000ff44087207 */ /* 0x000fe20005800000 */
[----:B------:R-:W-:Y:S01]  /*1790*/  IMAD R131, R92, 0x2, R21 ;  /* 0x000000025c837824 */ /* 0x000fe200078e0215 */
[C---:B------:R-:W-:Y:S01]  /*17a0*/  LEA.HI R11, R135.reuse, 0x1e, RZ, 0x1a ;  /* 0x0000001e870b7811 */ /* 0x040fe200078fd0ff */
[----:B------:R-:W-:Y:S01]  /*17b0*/  IMAD R137, R6, R137, RZ ;  /* 0x0000008906897224 */ /* 0x000fe200078e02ff */
[----:B------:R-:W-:Y:S01]  /*17c0*/  LOP3.LUT R4, R135, 0x1f, RZ, 0xc0, !PT ;  /* 0x0000001f87047812 */ /* 0x000fe200078ec0ff */
[----:B------:R-:W-:Y:S01]  /*17d0*/  IMAD R133, R92, 0x2, R131 ;  /* 0x000000025c857824 */ /* 0x000fe200078e0283 */
[-C--:B------:R-:W-:Y:S01]  /*17e0*/  ISETP.GE.AND P4, PT, R11, R136.reuse, PT ;  /* 0x000000880b00720c */ /* 0x080fe20003f86270 */
[----:B------:R-:W-:Y:S01]  /*17f0*/  IMAD.SHL.U32 R87, R137, 0x4, RZ ;  /* 0x0000000489577824 */ /* 0x000fe200078e00ff */
[----:B------:R-:W-:Y:S01]  /*1800*/  ISETP.GE.AND P6, PT, R4, R136, PT ;  /* 0x000000880400720c */ /* 0x000fe20003fc6270 */
[----:B------:R-:W-:Y:S01]  /*1810*/  IMAD R129, R92, 0x4, R133 ;  /* 0x000000045c817824 */ /* 0x000fe200078e0285 */
[----:B------:R-:W-:Y:S01]  /*1820*/  SEL R10, R68, RZ, !P4 ;  /* 0x000000ff440a7207 */ /* 0x000fe20006000000 */
[----:B------:R-:W-:Y:S01]  /*1830*/  IMAD R124, R11, R92, RZ ;  /* 0x0000005c0b7c7224 */ /* 0x000fe200078e02ff */
[----:B------:R-:W-:Y:S01]  /*1840*/  IADD3 R24, P3, R87, UR8, RZ ;  /* 0x0000000857187c10 */ /* 0x000fe2000ff7e0ff */
[----:B------:R-:W-:Y:S01]  /*1850*/  IMAD R127, R92, 0x2, R129 ;  /* 0x000000025c7f7824 */ /* 0x000fe200078e0281 */
[----:B------:R-:W-:Y:S01]  /*1860*/  SEL R12, R68, RZ, !P6 ;  /* 0x000000ff440c7207 */ /* 0x000fe20007000000 */
[----:B------:R-:W-:Y:S01]  /*1870*/  IMAD.SHL.U32 R20, R129, 0x4, RZ ;  /* 0x0000000481147824 */ /* 0x000fe200078e00ff */
[----:B------:R-:W-:Y:S01]  /*1880*/  LEA.HI.X.SX32 R26, R137, UR9, 0x2, P3 ;  /* 0x00000009891a7c11 */ /* 0x000fe200098f16ff */
[----:B------:R-:W-:Y:S01]  /*1890*/  IMAD R125, R92, 0x2, R127 ;  /* 0x000000025c7d7824 */ /* 0x000fe200078e027f */
[----:B------:R-:W-:Y:S01]  /*18a0*/  ISETP.NE.U32.AND P2, PT, R10, RZ, PT ;  /* 0x000000ff0a00720c */ /* 0x000fe20003f45070 */
[----:B------:R-:W-:Y:S01]  /*18b0*/  IMAD.SHL.U32 R10, R126, 0x4, RZ ;  /* 0x000000047e0a7824 */ /* 0x000fe200078e00ff */
[----:B------:R-:W-:Y:S01]  /*18c0*/  ISETP.NE.U32.AND P1, PT, R12, RZ, PT ;  /* 0x000000ff0c00720c */ /* 0x000fe20003f25070 */
[----:B------:R-:W-:Y:S01]  /*18d0*/  IMAD R25, R92, 0x2, R125 ;  /* 0x000000025c197824 */ /* 0x000fe200078e027d */
[----:B------:R-:W-:Y:S01]  /*18e0*/  LEA.HI R23, R135, R128, RZ, 0x1c ;  /* 0x0000008087177211 */ /* 0x000fe200078fe0ff */
[----:B------:R-:W-:Y:S01]  /*18f0*/  IMAD.SHL.U32 R22, R127, 0x4, RZ ;  /* 0x000000047f167824 */ /* 0x000fe200078e00ff */
[----:B------:R-:W-:Y:S01]  /*1900*/  ISETP.NE.U32.AND P4, PT, R8, RZ, PT ;  /* 0x000000ff0800720c */ /* 0x000fe20003f85070 */
[C---:B------:R-:W-:Y:S01]  /*1910*/  IMAD R27, R92.reuse, 0x2, R25 ;  /* 0x000000025c1b7824 */ /* 0x040fe200078e0219 */
[-C--:B------:R-:W-:Y:S01]  /*1920*/  LEA R80, P6, R25, R24.reuse, 0x2 ;  /* 0x0000001819507211 */ /* 0x080fe200078c10ff */
[----:B------:R-:W-:Y:S01]  /*1930*/  IMAD.SHL.U32 R56, R125, 0x4, RZ ;  /* 0x000000047d387824 */ /* 0x000fe200078e00ff */
[----:B------:R-:W-:Y:S01]  /*1940*/  LOP3.LUT R57, R7, 0x6, RZ, 0xfc, !PT ;  /* 0x0000000607397812 */ /* 0x000fe200078efcff */
[C---:B------:R-:W-:Y:S01]  /*1950*/  IMAD R29, R92.reuse, 0x2, R27 ;  /* 0x000000025c1d7824 */ /* 0x040fe200078e021b */
[----:B------:R-:W-:Y:S01]  /*1960*/  LEA R82, P3, R27, R24, 0x2 ;  /* 0x000000181b527211 */ /* 0x000fe200078610ff */
[----:B------:R-:W-:Y:S01]  /*1970*/  IMAD.SHL.U32 R16, R133, 0x4, RZ ;  /* 0x0000000485107824 */ /* 0x000fe200078e00ff */
[-C--:B------:R-:W-:Y:S01]  /*1980*/  LEA.HI.X.SX32 R81, R25, R26.reuse, 0x2, P6 ;  /* 0x0000001a19517211 */ /* 0x080fe200030f16ff */
[----:B------:R-:W-:Y:S01]  /*1990*/  IMAD R14, R92, 0x2, R29 ;  /* 0x000000025c0e7824 */ /* 0x000fe200078e021d */
[----:B------:R-:W-:Y:S01]  /*19a0*/  LEA.HI.X.SX32 R83, R27, R26, 0x2, P3 ;  /* 0x0000001a1b537211 */ /* 0x000fe200018f16ff */
[----:B------:R-:W-:Y:S01]  /*19b0*/  IMAD R86, R4, R93, RZ ;  /* 0x0000005d04567224 */ /* 0x000fe200078e02ff */
[CC--:B------:R-:W-:Y:S01]  /*19c0*/  LEA R84, P6, R29.reuse, R24.reuse, 0x2 ;  /* 0x000000181d547211 */ /* 0x0c0fe200078c10ff */
[----:B------:R-:W-:Y:S01]  /*19d0*/  IMAD.SHL.U32 R12, R124, 0x4, RZ ;  /* 0x000000047c0c7824 */ /* 0x000fe200078e00ff */
[----:B------:R-:W-:Y:S01]  /*19e0*/  LEA R100, P3, R14, R24, 0x2 ;  /* 0x000000180e647211 */ /* 0x000fe200078610ff */
[----:B------:R-:W-:Y:S01]  /*19f0*/  IMAD.SHL.U32 R18, R86, 0x4, RZ ;  /* 0x0000000456127824 */ /* 0x000fe200078e00ff */
[-C--:B------:R-:W-:Y:S01]  /*1a00*/  LEA.HI.X.SX32 R85, R29, R26.reuse, 0x2, P6 ;  /* 0x0000001a1d557211 */ /* 0x080fe200030f16ff */
[----:B------:R-:W-:Y:S01]  /*1a10*/  IMAD.SHL.U32 R6, R135, 0x10, RZ ;  /* 0x0000001087067824 */ /* 0x000fe200078e00ff */
[----:B------:R-:W-:Y:S01]  /*1a20*/  LEA.HI.X.SX32 R101, R14, R26, 0x2, P3 ;  /* 0x0000001a0e657211 */ /* 0x000fe200018f16ff */
[----:B------:R-:W-:Y:S01]  /*1a30*/  IMAD.SHL.U32 R14, R131, 0x4, RZ ;  /* 0x00000004830e7824 */ /* 0x000fe200078e00ff */
[-C--:B------:R-:W-:Y:S01]  /*1a40*/  LEA R146, P3, R13, R24.reuse, 0x2 ;  /* 0x000000180d927211 */ /* 0x080fe200078610ff */
[----:B------:R-:W-:Y:S01]  /*1a50*/  IMAD R122, R122, UR6, RZ ;  /* 0x000000067a7a7c24 */ /* 0x000fe2000f8e02ff */
[----:B------:R-:W-:Y:S01]  /*1a60*/  LEA R112, P6, R9, R24, 0x2 ;  /* 0x0000001809707211 */ /* 0x000fe200078c10ff */
[----:B------:R-:W-:Y:S01]  /*1a70*/  IMAD R123, R123, UR6, RZ ;  /* 0x000000067b7b7c24 */ /* 0x000fe2000f8e02ff */
[----:B------:R-:W-:-:S02]  /*1a80*/  LEA.HI.X.SX32 R147, R13, R26, 0x2, P3 ;  /* 0x0000001a0d937211 */ /* 0x000fc400018f16ff */
[----:B------:R-:W-:Y:S02]  /*1a90*/  LEA R142, P3, R19, R24, 0x2 ;  /* 0x00000018138e7211 */ /* 0x000fe400078610ff */
[-C--:B------:R-:W-:Y:S02]  /*1aa0*/  LEA.HI.X.SX32 R113, R9, R26.reuse, 0x2, P6 ;  /* 0x0000001a09717211 */ /* 0x080fe400030f16ff */
[----:B------:R-:W-:Y:S02]  /*1ab0*/  LEA.HI.X.SX32 R143, R19, R26, 0x2, P3 ;  /* 0x0000001a138f7211 */ /* 0x000fe400018f16ff */
[-C--:B------:R-:W-:Y:S02]  /*1ac0*/  IADD3 R138, P3, R14, R24.reuse, RZ ;  /* 0x000000180e8a7210 */ /* 0x080fe40007f7e0ff */
[----:B------:R-:W-:Y:S02]  /*1ad0*/  LEA R144, P6, R17, R24, 0x2 ;  /* 0x0000001811907211 */ /* 0x000fe400078c10ff */
[----:B------:R-:W-:-:S02]  /*1ae0*/  LEA.HI.X.SX32 R139, R131, R26, 0x2, P3 ;  /* 0x0000001a838b7211 */ /* 0x000fc400018f16ff */
[----:B------:R-:W-:Y:S02]  /*1af0*/  IADD3 R104, P3, R10, R24, RZ ;  /* 0x000000180a687210 */ /* 0x000fe40007f7e0ff */
        /* <DEDUP_REMOVED lines=9> */
[----:B------:R-:W-:Y:S02]  /*1b90*/  IADD3 R102, P6, R16, R24, RZ ;  /* 0x0000001810667210 */ /* 0x000fe40007fde0ff */
[----:B------:R-:W-:-:S02]  /*1ba0*/  LEA.HI.X.SX32 R111, R125, R26, 0x2, P3 ;  /* 0x0000001a7d6f7211 */ /* 0x000fc400018f16ff */
[----:B------:R-:W-:Y:S02]  /*1bb0*/  LEA.HI.X.SX32 R103, R133, R26, 0x2, P6 ;  /* 0x0000001a85677211 */ /* 0x000fe400030f16ff */
[----:B------:R-:W-:Y:S02]  /*1bc0*/  IADD3 R24, P3, R12, R24, RZ ;  /* 0x000000180c187210 */ /* 0x000fe40007f7e0ff */
[----:B------:R-:W-:Y:S02]  /*1bd0*/  IADD3 R28, P6, R18, UR10, RZ ;  /* 0x0000000a121c7c10 */ /* 0x000fe4000ffde0ff */
[----:B------:R-:W-:Y:S02]  /*1be0*/  LEA.HI.X.SX32 R25, R124, R26, 0x2, P3 ;  /* 0x0000001a7c197211 */ /* 0x000fe400018f16ff */
[----:B------:R-:W-:Y:S02]  /*1bf0*/  LEA.HI.X.SX32 R58, R86, UR11, 0x2, P6 ;  /* 0x0000000b563a7c11 */ /* 0x000fe4000b0f16ff */
[----:B------:R-:W-:-:S02]  /*1c00*/  LEA R78, P3, R89, R28, 0x2 ;  /* 0x0000001c594e7211 */ /* 0x000fc400078610ff */
[C---:B------:R-:W-:Y:S02]  /*1c10*/  LEA R42, P6, R90.reuse, R28, 0x2 ;  /* 0x0000001c5a2a7211 */ /* 0x040fe400078c10ff */
[----:B------:R-:W-:Y:S02]  /*1c20*/  LEA.HI.X.SX32 R79, R89, R58, 0x2, P3 ;  /* 0x0000003a594f7211 */ /* 0x000fe400018f16ff */
[C---:B------:R-:W-:Y:S02]  /*1c30*/  LEA R54, P3, R91.reuse, R28, 0x2 ;  /* 0x0000001c5b367211 */ /* 0x040fe400078610ff */
[----:B------:R-:W-:Y:S02]  /*1c40*/  LEA.HI.X.SX32 R43, R90, R58, 0x2, P6 ;  /* 0x0000003a5a2b7211 */ /* 0x000fe400030f16ff */
[----:B------:R-:W-:Y:S02]  /*1c50*/  LEA R40, P6, R94, R28, 0x2 ;  /* 0x0000001c5e287211 */ /* 0x000fe400078c10ff */
[----:B------:R-:W-:-:S02]  /*1c60*/  LEA.HI.X.SX32 R55, R91, R58, 0x2, P3 ;  /* 0x0000003a5b377211 */ /* 0x000fc400018f16ff */
        /* <DEDUP_REMOVED lines=12> */
[----:B------:R-:W-:Y:S02]  /*1d30*/  LEA R48, P3, R117, R28, 0x2 ;  /* 0x0000001c75307211 */ /* 0x000fe400078610ff */
[----:B------:R-:W-:Y:S02]  /*1d40*/  LEA.HI.X.SX32 R35, R116, R58, 0x2, P6 ;  /* 0x0000003a74237211 */ /* 0x000fe400030f16ff */
[----:B------:R-:W-:Y:S02]  /*1d50*/  LEA R32, P6, R119, R28, 0x2 ;  /* 0x0000001c77207211 */ /* 0x000fe400078c10ff */
[----:B------:R-:W-:Y:S02]  /*1d60*/  LEA.HI.X.SX32 R49, R117, R58, 0x2, P3 ;  /* 0x0000003a75317211 */ /* 0x000fe400018f16ff */
[----:B------:R-:W-:Y:S02]  /*1d70*/  LEA R46, P3, R120, R28, 0x2 ;  /* 0x0000001c782e7211 */ /* 0x000fe400078610ff */
[----:B------:R-:W-:-:S02]  /*1d80*/  LOP3.LUT R6, R6, 0x70, RZ, 0xc0, !PT ;  /* 0x0000007006067812 */ /* 0x000fc400078ec0ff */
[----:B------:R-:W-:Y:S02]  /*1d90*/  LEA.HI.X.SX32 R33, R119, R58, 0x2, P6 ;  /* 0x0000003a77217211 */ /* 0x000fe400030f16ff */
[----:B------:R-:W-:Y:S02]  /*1da0*/  LEA R30, P6, R121, R28, 0x2 ;  /* 0x0000001c791e7211 */ /* 0x000fe400078c10ff */
[----:B------:R-:W-:Y:S02]  /*1db0*/  LEA.HI.X.SX32 R47, R120, R58, 0x2, P3 ;  /* 0x0000003a782f7211 */ /* 0x000fe400018f16ff */
[----:B------:R-:W-:Y:S02]  /*1dc0*/  LOP3.LUT R8, R6, 0x1f84, R23, 0xf8, !PT ;  /* 0x00001f8406087812 */ /* 0x000fe400078ef817 */
[----:B------:R-:W-:Y:S02]  /*1dd0*/  LEA R44, P3, R122, R28, 0x2 ;  /* 0x0000001c7a2c7211 */ /* 0x000fe400078610ff */
[----:B------:R-:W-:Y:S01]  /*1de0*/  LOP3.LUT R23, R7, 0x4, RZ, 0xfc, !PT ;  /* 0x0000000407177812 */ /* 0x000fe200078efcff */
[----:B------:R-:W-:Y:S01]  /*1df0*/  VIADD R76, R8, UR7 ;  /* 0x00000007084c7c36 */ /* 0x000fe20008000000 */
[----:B------:R-:W-:-:S02]  /*1e00*/  LEA.HI.X.SX32 R31, R121, R58, 0x2, P6 ;  /* 0x0000003a791f7211 */ /* 0x000fc400030f16ff */
[----:B------:R-:W-:Y:S02]  /*1e10*/  LEA R28, P6, R123, R28, 0x2 ;  /* 0x0000001c7b1c7211 */ /* 0x000fe400078c10ff */
[----:B------:R-:W-:Y:S01]  /*1e20*/  LEA.HI.X.SX32 R45, R122, R58, 0x2, P3 ;  /* 0x0000003a7a2d7211 */ /* 0x000fe200018f16ff */
[----:B------:R-:W-:Y:S01]  /*1e30*/  @!PT LDS RZ, [RZ] ;  /* 0x00000000fffff984 */ /* 0x000fe20000000800 */
[----:B------:R-:W-:Y:S01]  /*1e40*/  @!PT LDS RZ, [RZ] ;  /* 0x00000000fffff984 */ /* 0x000fe20000000800 */
[----:B------:R-:W-:Y:S01]  /*1e50*/  @!PT LDS RZ, [RZ] ;  /* 0x00000000fffff984 */ /* 0x000fe20000000800 */
[----:B------:R1:W-:Y:S01]  /*1e60*/  LDGSTS.E [R76], desc[UR16][R112.64], P5 ;  /* 0x00000000704c7fae */ /* 0x0003e2000a921850 */
[----:B------:R-:W-:Y:S02]  /*1e70*/  ISETP.GE.AND P3, PT, R23, R136, PT ;  /* 0x000000881700720c */ /* 0x000fe40003f66270 */
[----:B------:R-:W-:Y:S01]  /*1e80*/  LOP3.LUT R59, R7, 0x8, RZ, 0xfc, !PT ;  /* 0x00000008073b7812 */ /* 0x000fe200078efcff */
[----:B------:R2:W-:Y:S01]  /*1e90*/  LDGSTS.E [R76+0x8], desc[UR16][R146.64], P4 ;  /* 0x00008000924c7fae */ /* 0x0005e2000a121850 */
[----:B------:R-:W-:Y:S02]  /*1ea0*/  LEA.HI.X.SX32 R29, R123, R58, 0x2, P6 ;  /* 0x0000003a7b1d7211 */ /* 0x000fe400030f16ff */
[----:B------:R-:W-:-:S02]  /*1eb0*/  ISETP.GE.AND P6, PT, R57, R136, PT ;  /* 0x000000883900720c */ /* 0x000fc40003fc6270 */
[C---:B------:R-:W-:Y:S02]  /*1ec0*/  SEL R58, R68.reuse, RZ, !P3 ;  /* 0x000000ff443a7207 */ /* 0x040fe40005800000 */
[----:B------:R-:W-:Y:S02]  /*1ed0*/  ISETP.GE.AND P3, PT, R59, R136, PT ;  /* 0x000000883b00720c */ /* 0x000fe40003f66270 */
[----:B------:R-:W-:Y:S02]  /*1ee0*/  SEL R60, R68, RZ, !P6 ;  /* 0x000000ff443c7207 */ /* 0x000fe40007000000 */
[----:B------:R-:W-:Y:S02]  /*1ef0*/  ISETP.NE.U32.AND P6, PT, R58, RZ, PT ;  /* 0x000000ff3a00720c */ /* 0x000fe40003fc5070 */
[----:B------:R-:W-:Y:S02]  /*1f00*/  SEL R58, R68, RZ, !P3 ;  /* 0x000000ff443a7207 */ /* 0x000fe40005800000 */
[----:B------:R-:W-:-:S02]  /*1f10*/  ISETP.NE.U32.AND P3, PT, R60, RZ, PT ;  /* 0x000000ff3c00720c */ /* 0x000fc40003f65070 */
[----:B------:R-:W-:Y:S02]  /*1f20*/  ISETP.NE.U32.AND P4, PT, R58, RZ, PT ;  /* 0x000000ff3a00720c */ /* 0x000fe40003f85070 */
[----:B------:R-:W-:Y:S02]  /*1f30*/  LOP3.LUT R58, R8, 0x10, RZ, 0x3c, !PT ;  /* 0x00000010083a7812 */ /* 0x000fe400078e3cff */
[C---:B------:R-:W-:Y:S02]  /*1f40*/  LOP3.LUT R61, R7.reuse, 0xa, RZ, 0xfc, !PT ;  /* 0x0000000a073d7812 */ /* 0x040fe400078efcff */
[----:B------:R-:W-:Y:S01]  /*1f50*/  LOP3.LUT R63, R7, 0xc, RZ, 0xfc, !PT ;  /* 0x0000000c073f7812 */ /* 0x000fe200078efcff */
[----:B------:R-:W-:Y:S01]  /*1f60*/  VIADD R165, R58, UR7 ;  /* 0x000000073aa57c36 */ /* 0x000fe20008000000 */
[----:B------:R-:W-:Y:S02]  /*1f70*/  ISETP.GE.AND P5, PT, R61, R136, PT ;  /* 0x000000883d00720c */ /* 0x000fe40003fa6270 */
[----:B------:R-:W-:-:S02]  /*1f80*/  LOP3.LUT R65, R7, 0x10, RZ, 0xfc, !PT ;  /* 0x0000001007417812 */ /* 0x000fc400078efcff */
[----:B------:R3:W-:Y:S01]  /*1f90*/  LDGSTS.E [R165], desc[UR16][R144.64], P6 ;  /* 0x0000000090a57fae */ /* 0x0007e2000b121850 */
[-C--:B------:R-:W-:Y:S02]  /*1fa0*/  ISETP.GE.AND P6, PT, R63, R136.reuse, PT ;  /* 0x000000883f00720c */ /* 0x080fe40003fc6270 */
[C---:B------:R-:W-:Y:S01]  /*1fb0*/  SEL R60, R68.reuse, RZ, !P5 ;  /* 0x000000ff443c7207 */ /* 0x040fe20006800000 */
[----:B------:R4:W-:Y:S01]  /*1fc0*/  LDGSTS.E [R165+0x8], desc[UR16][R142.64], P3 ;  /* 0x000080008ea57fae */ /* 0x0009e20009921850 */
[----:B------:R-:W-:Y:S02]  /*1fd0*/  ISETP.GE.AND P3, PT, R65, R136, PT ;  /* 0x000000884100720c */ /* 0x000fe40003f66270 */
[----:B------:R-:W-:Y:S02]  /*1fe0*/  SEL R62, R68, RZ, !P6 ;  /* 0x000000ff443e7207 */ /* 0x000fe40007000000 */
[----:B------:R-:W-:Y:S02]  /*1ff0*/  ISETP.NE.U32.AND P5, PT, R60, RZ, PT ;  /* 0x000000ff3c00720c */ /* 0x000fe40003fa5070 */
[----:B------:R-:W-:-:S02]  /*2000*/  SEL R64, R68, RZ, !P3 ;  /* 0x000000ff44407207 */ /* 0x000fc40005800000 */
[----:B------:R-:W-:Y:S02]  /*2010*/  ISETP.NE.U32.AND P3, PT, R62, RZ, PT ;  /* 0x000000ff3e00720c */ /* 0x000fe40003f65070 */
[C---:B------:R-:W-:Y:S02]  /*2020*/  LOP3.LUT R60, R8.reuse, 0x20, RZ, 0x3c, !PT ;  /* 0x00000020083c7812 */ /* 0x040fe400078e3cff */
[----:B------:R-:W-:Y:S02]  /*2030*/  LOP3.LUT R62, R8, 0x30, RZ, 0x3c, !PT ;  /* 0x00000030083e7812 */ /* 0x000fe400078e3cff */
[C---:B------:R-:W-:Y:S01]  /*2040*/  LOP3.LUT R67, R7.reuse, 0x12, RZ, 0xfc, !PT ;  /* 0x0000001207437812 */ /* 0x040fe200078efcff */
[----:B------:R-:W-:Y:S01]  /*2050*/  VIADD R163, R60, UR7 ;  /* 0x000000073ca37c36 */ /* 0x000fe20008000000 */
[----:B------:R-:W-:Y:S01]  /*2060*/  LOP3.LUT R69, R7, 0x14, RZ, 0xfc, !PT ;  /* 0x0000001407457812 */ /* 0x000fe200078efcff */
[----:B------:R-:W-:Y:S01]  /*2070*/  VIADD R159, R62, UR7 ;  /* 0x000000073e9f7c36 */ /* 0x000fe20008000000 */
[----:B------:R-:W-:-:S02]  /*2080*/  ISETP.GE.AND P6, PT, R67, R136, PT ;  /* 0x000000884300720c */ /* 0x000fc40003fc6270 */
[----:B------:R-:W-:Y:S01]  /*2090*/  LOP3.LUT R71, R7, 0x16, RZ, 0xfc, !PT ;  /* 0x0000001607477812 */ /* 0x000fe200078efcff */
[----:B------:R5:W-:Y:S01]  /*20a0*/  LDGSTS.E [R163], desc[UR16][R140.64], P4 ;  /* 0x000000008ca37fae */ /* 0x000be2000a121850 */
[-C--:B------:R-:W-:Y:S02]  /*20b0*/  ISETP.GE.AND P4, PT, R69, R136.reuse, PT ;  /* 0x000000884500720c */ /* 0x080fe40003f86270 */
[----:B------:R-:W-:Y:S01]  /*20c0*/  SEL R66, R68, RZ, !P6 ;  /* 0x000000ff44427207 */ /* 0x000fe20007000000 */
[----:B------:R5:W-:Y:S01]  /*20d0*/  LDGSTS.E [R163+0x8], desc[UR16][R138.64], P5 ;  /* 0x000080008aa37fae */ /* 0x000be2000a921850 */
[----:B------:R-:W-:Y:S02]  /*20e0*/  LOP3.LUT R73, R7, 0x18, RZ, 0xfc, !PT ;  /* 0x0000001807497812 */ /* 0x000fe400078efcff */
[----:B------:R-:W-:Y:S01]  /*20f0*/  ISETP.NE.U32.AND P6, PT, R64, RZ, PT ;  /* 0x000000ff4000720c */ /* 0x000fe20003fc5070 */
[----:B------:R5:W-:Y:S01]  /*2100*/  LDGSTS.E [R159], desc[UR16][R102.64], P3 ;  /* 0x00000000669f7fae */ /* 0x000be20009921850 */
[----:B------:R-:W-:-:S02]  /*2110*/  ISETP.GE.AND P3, PT, R71, R136, PT ;  /* 0x000000884700720c */ /* 0x000fc40003f66270 */
[----:B------:R-:W-:Y:S01]  /*2120*/  SEL R64, R68, RZ, !P4 ;  /* 0x000000ff44407207 */ /* 0x000fe20006000000 */
[----:B------:R5:W-:Y:S01]  /*2130*/  LDGSTS.E [R159+0x8], desc[UR16][R104.64], P0 ;  /* 0x00008000689f7fae */ /* 0x000be20008121850 */
[----:B------:R-:W-:Y:S02]  /*2140*/  ISETP.NE.U32.AND P5, PT, R66, RZ, PT ;  /* 0x000000ff4200720c */ /* 0x000fe40003fa5070 */
[----:B------:R-:W-:Y:S02]  /*2150*/  ISETP.GE.AND P0, PT, R73, R136, PT ;  /* 0x000000884900720c */ /* 0x000fe40003f06270 */
[----:B------:R-:W-:Y:S02]  /*2160*/  SEL R66, R68, RZ, !P3 ;  /* 0x000000ff44427207 */ /* 0x000fe40005800000 */
[----:B------:R-:W-:Y:S02]  /*2170*/  ISETP.NE.U32.AND P4, PT, R64, RZ, PT ;  /* 0x000000ff4000720c */ /* 0x000fe40003f85070 */
[----:B------:R-:W-:-:S02]  /*2180*/  LOP3.LUT R64, R8, 0x40, RZ, 0x3c, !PT ;  /* 0x0000004008407812 */ /* 0x000fc400078e3cff */
[----:B------:R-:W-:Y:S02]  /*2190*/  SEL R70, R68, RZ, !P0 ;  /* 0x000000ff44467207 */ /* 0x000fe40004000000 */
[----:B------:R-:W-:Y:S01]  /*21a0*/  ISETP.NE.U32.AND P0, PT, R66, RZ, PT ;  /* 0x000000ff4200720c */ /* 0x000fe20003f05070 */
[----:B------:R-:W-:Y:S01]  /*21b0*/  VIADD R157, R64, UR7 ;  /* 0x00000007409d7c36 */ /* 0x000fe20008000000 */
[----:B------:R-:W-:Y:S02]  /*21c0*/  LOP3.LUT R66, R8, 0x50, RZ, 0x3c, !PT ;  /* 0x0000005008427812 */ /* 0x000fe400078e3cff */
[----:B------:R-:W-:Y:S02]  /*21d0*/  LOP3.LUT R75, R7, 0x1a, RZ, 0xfc, !PT ;  /* 0x0000001a074b7812 */ /* 0x000fe400078efcff */
[----:B------:R5:W-:Y:S01]  /*21e0*/  LDGSTS.E [R157], desc[UR16][R106.64], P6 ;  /* 0x000000006a9d7fae */ /* 0x000be2000b121850 */
[----:B------:R-:W-:Y:S01]  /*21f0*/  VIADD R155, R66, UR7 ;  /* 0x00000007429b7c36 */ /* 0x000fe20008000000 */
[----:B------:R-:W-:-:S02]  /*2200*/  ISETP.GE.AND P3, PT, R75, R136, PT ;  /* 0x000000884b00720c */ /* 0x000fc40003f66270 */
[----:B------:R-:W-:Y:S01]  /*2210*/  LOP3.LUT R77, R7, 0x1c, RZ, 0xfc, !PT ;  /* 0x0000001c074d7812 */ /* 0x000fe200078efcff */
[----:B------:R5:W-:Y:S01]  /*2220*/  LDGSTS.E [R157+0x8], desc[UR16][R108.64], P5 ;  /* 0x000080006c9d7fae */ /* 0x000be2000a921850 */
[----:B------:R-:W-:Y:S02]  /*2230*/  SEL R72, R68, RZ, !P3 ;  /* 0x000000ff44487207 */ /* 0x000fe40005800000 */
[----:B------:R-:W-:Y:S01]  /*2240*/  ISETP.GE.AND P5, PT, R77, R136, PT ;  /* 0x000000884d00720c */ /* 0x000fe20003fa6270 */
[----:B------:R5:W-:Y:S01]  /*2250*/  LDGSTS.E [R155], desc[UR16][R110.64], P4 ;  /* 0x000000006e9b7fae */ /* 0x000be2000a121850 */
[----:B------:R-:W-:Y:S02]  /*2260*/  ISETP.GE.AND P4, PT, R7, R118, PT ;  /* 0x000000760700720c */ /* 0x000fe40003f86270 */
[----:B------:R-:W-:Y:S01]  /*2270*/  ISETP.NE.U32.AND P3, PT, R72, RZ, PT ;  /* 0x000000ff4800720c */ /* 0x000fe20003f65070 */
[----:B------:R5:W-:Y:S01]  /*2280*/  LDGSTS.E [R155+0x8], desc[UR16][R80.64], P0 ;  /* 0x00008000509b7fae */ /* 0x000be20008121850 */
[----:B------:R-:W-:-:S02]  /*2290*/  ISETP.NE.U32.AND P6, PT, R70, RZ, PT ;  /* 0x000000ff4600720c */ /* 0x000fc40003fc5070 */
[----:B------:R-:W-:Y:S02]  /*22a0*/  SEL R72, RZ, 0x4, P4 ;  /* 0x00000004ff487807 */ /* 0x000fe40002000000 */
[----:B------:R-:W-:Y:S02]  /*22b0*/  SEL R70, R68, RZ, !P5 ;  /* 0x000000ff44467207 */ /* 0x000fe40006800000 */
[----:B------:R-:W-:Y:S02]  /*22c0*/  ISETP.GT.AND P4, PT, R88, 0x3f, PT ;  /* 0x0000003f5800780c */ /* 0x000fe40003f84270 */
[----:B------:R-:W-:Y:S02]  /*22d0*/  ISETP.GE.AND P5, PT, R15, R118, PT ;  /* 0x000000760f00720c */ /* 0x000fe40003fa6270 */
[----:B------:R-:W-:Y:S02]  /*22e0*/  SEL R72, R72, RZ, P4 ;  /* 0x000000ff48487207 */ /* 0x000fe40002000000 */
[----:B------:R-:W-:-:S02]  /*22f0*/  SEL R74, RZ, 0x4, P5 ;  /* 0x00000004ff4a7807 */ /* 0x000fc40002800000 */
[----:B------:R-:W-:Y:S01]  /*2300*/  ISETP.NE.U32.AND P5, PT, R70, RZ, PT ;  /* 0x000000ff4600720c */ /* 0x000fe20003fa5070 */
[----:B------:R-:W-:Y:S01]  /*2310*/  IMAD.SHL.U32 R70, R92, 0x20, RZ ;  /* 0x000000205c467824 */ /* 0x000fe200078e00ff */
[----:B------:R-:W-:Y:S02]  /*2320*/  LOP3.LUT R68, R8, 0x60, RZ, 0x3c, !PT ;  /* 0x0000006008447812 */ /* 0x000fe400078e3cff */
[----:B------:R-:W-:Y:S01]  /*2330*/  ISETP.NE.U32.AND P0, PT, R72, RZ, PT ;  /* 0x000000ff4800720c */ /* 0x000fe20003f05070 */
[----:B-1----:R-:W-:Y:S01]  /*2340*/  IMAD.WIDE R112, R70, 0x4, R112 ;  /* 0x0000000446707825 */ /* 0x002fe200078e0270 */
[----:B------:R-:W-:Y:S02]  /*2350*/  LOP3.LUT R72, R8, 0x70, RZ, 0x3c, !PT ;  /* 0x0000007008487812 */ /* 0x000fe400078e3cff */
[----:B------:R-:W-:Y:S01]  /*2360*/  SEL R74, R74, RZ, P4 ;  /* 0x000000ff4a4a7207 */ /* 0x000fe20002000000 */
[----:B------:R-:W-:Y:S02]  /*2370*/  VIADD R151, R68, UR7 ;  /* 0x0000000744977c36 */ /* 0x000fe40008000000 */
[----:B------:R-:W-:-:S02]  /*2380*/  VIADD R149, R72, UR7 ;  /* 0x0000000748957c36 */ /* 0x000fc40008000000 */
[----:B--2---:R-:W-:Y:S01]  /*2390*/  IMAD.WIDE R146, R70, 0x4, R146 ;  /* 0x0000000446927825 */ /* 0x004fe200078e0292 */
[----:B------:R1:W-:Y:S01]  /*23a0*/  LDGSTS.E [R151], desc[UR16][R82.64], P6 ;  /* 0x0000000052977fae */ /* 0x0003e2000b121850 */
[----:B------:R-:W-:Y:S02]  /*23b0*/  ISETP.NE.U32.AND P6, PT, R74, RZ, PT ;  /* 0x000000ff4a00720c */ /* 0x000fe40003fc5070 */
[----:B------:R-:W-:Y:S01]  /*23c0*/  LOP3.LUT R74, R2, 0x40, RZ, 0x3c, !PT ;  /* 0x00000040024a7812 */ /* 0x000fe200078e3cff */
[----:B------:R2:W-:Y:S01]  /*23d0*/  LDGSTS.E [R151+0x8], desc[UR16][R84.64], P3 ;  /* 0x0000800054977fae */ /* 0x0005e20009921850 */
[----:B---3--:R-:W-:-:S03]  /*23e0*/  IMAD.WIDE R144, R70, 0x4, R144 ;  /* 0x0000000446907825 */ /* 0x008fc600078e0290 */
[----:B------:R3:W-:Y:S01]  /*23f0*/  LDGSTS.E [R149], desc[UR16][R100.64], P5 ;  /* 0x0000000064957fae */ /* 0x0007e2000a921850 */
[----:B------:R-:W-:Y:S01]  /*2400*/  VIADD R153, R74, UR7 ;  /* 0x000000074a997c36 */ /* 0x000fe20008000000 */
[-C--:B------:R-:W-:Y:S01]  /*2410*/  ISETP.GE.AND P5, PT, R61, R118.reuse, PT ;  /* 0x000000763d00720c */ /* 0x080fe20003fa6270 */
[C---:B----4-:R-:W-:Y:S01]  /*2420*/  IMAD.WIDE R142, R70.reuse, 0x4, R142 ;  /* 0x00000004468e7825 */ /* 0x050fe200078e028e */
[----:B------:R4:W-:Y:S03]  /*2430*/  LDGSTS.E [R149+0x8], desc[UR16][R24.64], P2 ;  /* 0x0000800018957fae */ /* 0x0009e60009121850 */
[C---:B-----5:R-:W-:Y:S01]  /*2440*/  IMAD.WIDE R140, R70.reuse, 0x4, R140 ;  /* 0x00000004468c7825 */ /* 0x060fe200078e028c */
[----:B------:R-:W0:Y:S03]  /*2450*/  LDGDEPBAR ;  /* 0x00000000000079af */ /* 0x000e260000000000 */
[C---:B------:R-:W-:Y:S01]  /*2460*/  IMAD.WIDE R138, R70.reuse, 0x4, R138 ;  /* 0x00000004468a7825 */ /* 0x040fe200078e028a */
[----:B------:R-:W-:Y:S03]  /*2470*/  LDGSTS.E [R161+0x6000], desc[UR16][R78.64], P1 ;  /* 0x060000004ea17fae */ /* 0x000fe60008921850 */
        /* <DEDUP_REMOVED lines=12> */
[C---:B-1----:R-:W-:Y:S01]  /*2540*/  IMAD.WIDE R82, R70.reuse, 0x4, R82 ;  /* 0x0000000446527825 */ /* 0x042fe200078e0252 */
[----:B------:R-:W-:Y:S03]  /*2550*/  LDGSTS.E [R161+0x7c00], desc[UR16][R44.64], P1 ;  /* 0x07c000002ca17fae */ /* 0x000fe60008921850 */
[C---:B--2---:R-:W-:Y:S01]  /*2560*/  IMAD.WIDE R84, R70.reuse, 0x4, R84 ;  /* 0x0000000446547825 */ /* 0x044fe200078e0254 */
[----:B------:R-:W-:Y:S03]  /*2570*/  LDGSTS.E [R153+0x6200], desc[UR16][R42.64], P1 ;  /* 0x062000002a997fae */ /* 0x000fe60008921850 */
[C---:B---3--:R-:W-:Y:S01]  /*2580*/  IMAD.WIDE R100, R70.reuse, 0x4, R100 ;  /* 0x0000000446647825 */ /* 0x048fe200078e0264 */
[----:B------:R-:W-:Y:S03]  /*2590*/  LDGSTS.E [R153+0x6600], desc[UR16][R40.64], P1 ;  /* 0x0660000028997fae */ /* 0x000fe60008921850 */
[----:B----4-:R-:W-:Y:S01]  /*25a0*/  IMAD.WIDE R24, R70, 0x4, R24 ;  /* 0x0000000446187825 */ /* 0x010fe200078e0218 */
[----:B------:R-:W-:Y:S04]  /*25b0*/  LDGSTS.E [R153+0x6a00], desc[UR16][R38.64], P1 ;  /* 0x06a0000026997fae */ /* 0x000fe80008921850 */
[----:B------:R-:W-:Y:S04]  /*25c0*/  LDGSTS.E [R153+0x6e00], desc[UR16][R36.64], P1 ;  /* 0x06e0000024997fae */ /* 0x000fe80008921850 */
[----:B------:R-:W-:Y:S04]  /*25d0*/  LDGSTS.E [R153+0x7200], desc[UR16][R34.64], P1 ;  /* 0x0720000022997fae */ /* 0x000fe80008921850 */
[----:B------:R-:W-:Y:S04]  /*25e0*/  LDGSTS.E [R153+0x7600], desc[UR16][R32.64], P1 ;  /* 0x0760000020997fae */ /* 0x000fe80008921850 */
[----:B------:R-:W-:Y:S04]  /*25f0*/  LDGSTS.E [R153+0x7a00], desc[UR16][R30.64], P1 ;  /* 0x07a000001e997fae */ /* 0x000fe80008921850 */
[----:B------:R-:W-:Y:S01]  /*2600*/  LDGSTS.E [R153+0x7e00], desc[UR16][R28.64], P1 ;  /* 0x07e000001c997fae */ /* 0x000fe20008921850 */
[----:B------:R-:W-:-:S03]  /*2610*/  ISETP.GE.AND P1, PT, R57, R118, PT ;  /* 0x000000763900720c */ /* 0x000fc60003f26270 */
[----:B------:R-:W0:Y:S01]  /*2620*/  LDGDEPBAR ;  /* 0x00000000000079af */ /* 0x000e220000000000 */
[----:B------:R-:W-:Y:S06]  /*2630*/  BAR.SYNC.DEFER_BLOCKING 0x0 ;  /* 0x0000000000007b1d */ /* 0x000fec0000010000 */
[----:B------:R-:W-:Y:S01]  /*2640*/  @!PT LDS RZ, [RZ] ;  /* 0x00000000fffff984 */ /* 0x000fe20000000800 */
[----:B------:R-:W-:Y:S01]  /*2650*/  @!PT LDS RZ, [RZ] ;  /* 0x00000000fffff984 */ /* 0x000fe20000000800 */
[----:B------:R-:W-:Y:S01]  /*2660*/  @!PT LDS RZ, [RZ] ;  /* 0x00000000fffff984 */ /* 0x000fe20000000800 */
[----:B------:R1:W-:Y:S01]  /*2670*/  LDGSTS.E [R76+0x2000], desc[UR16][R112.64], P0 ;  /* 0x02000000704c7fae */ /* 0x0003e20008121850 */
[----:B------:R-:W-:-:S03]  /*2680*/  ISETP.GE.AND P0, PT, R5, R118, PT ;  /* 0x000000760500720c */ /* 0x000fc60003f06270 */
[----:B------:R2:W-:Y:S01]  /*2690*/  LDGSTS.E [R76+0x2008], desc[UR16][R146.64], P6 ;  /* 0x02008000924c7fae */ /* 0x0005e2000b121850 */
[----:B------:R-:W-:Y:S02]  /*26a0*/  SEL R130, RZ, 0x4, P0 ;  /* 0x00000004ff827807 */ /* 0x000fe40000000000 */
[-C--:B------:R-:W-:Y:S02]  /*26b0*/  ISETP.GE.AND P0, PT, R23, R118.reuse, PT ;  /* 0x000000761700720c */ /* 0x080fe40003f06270 */
[----:B------:R-:W-:Y:S02]  /*26c0*/  SEL R132, R130, RZ, P4 ;  /* 0x000000ff82847207 */ /* 0x000fe40002000000 */
[----:B------:R-:W-:Y:S02]  /*26d0*/  SEL R130, RZ, 0x4, P0 ;  /* 0x00000004ff827807 */ /* 0x000fe40000000000 */
[----:B-1----:R-:W-:Y:S02]  /*26e0*/  SEL R112, RZ, 0x4, P1 ;  /* 0x00000004ff707807 */ /* 0x002fe40000800000 */
[----:B------:R-:W-:-:S02]  /*26f0*/  ISETP.GE.AND P1, PT, R59, R118, PT ;  /* 0x000000763b00720c */ /* 0x000fc40003f26270 */
[----:B------:R-:W-:Y:S02]  /*2700*/  SEL R130, R130, RZ, P4 ;  /* 0x000000ff82827207 */ /* 0x000fe40002000000 */
[----:B--2---:R-:W-:Y:S02]  /*2710*/  SEL R76, RZ, 0x4, P1 ;  /* 0x00000004ff4c7807 */ /* 0x004fe40000800000 */
[----:B------:R-:W-:Y:S02]  /*2720*/  ISETP.NE.U32.AND P2, PT, R130, RZ, PT ;  /* 0x000000ff8200720c */ /* 0x000fe40003f45070 */
[----:B------:R-:W-:Y:S02]  /*2730*/  SEL R112, R112, RZ, P4 ;  /* 0x000000ff70707207 */ /* 0x000fe40002000000 */
[----:B------:R-:W-:Y:S02]  /*2740*/  SEL R76, R76, RZ, P4 ;  /* 0x000000ff4c4c7207 */ /* 0x000fe40002000000 */
[----:B------:R-:W-:-:S02]  /*2750*/  ISETP.NE.U32.AND P1, PT, R112, RZ, PT ;  /* 0x000000ff7000720c */ /* 0x000fc40003f25070 */
[----:B------:R-:W-:Y:S02]  /*2760*/  ISETP.NE.U32.AND P3, PT, R76, RZ, PT ;  /* 0x000000ff4c00720c */ /* 0x000fe40003f65070 */
[----:B------:R-:W-:Y:S02]  /*2770*/  SEL R76, RZ, 0x4, P5 ;  /* 0x00000004ff4c7807 */ /* 0x000fe40002800000 */
[-C--:B------:R-:W-:Y:S01]  /*2780*/  ISETP.GE.AND P5, PT, R63, R118.reuse, PT ;  /* 0x000000763f00720c */ /* 0x080fe20003fa6270 */
[----:B------:R1:W-:Y:S01]  /*2790*/  LDGSTS.E [R165+0x2000], desc[UR16][R144.64], P2 ;  /* 0x0200000090a57fae */ /* 0x0003e20009121850 */
[-C--:B------:R-:W-:Y:S02]  /*27a0*/  ISETP.GE.AND P6, PT, R67, R118.reuse, PT ;  /* 0x000000764300720c */ /* 0x080fe40003fc6270 */
[----:B------:R-:W-:Y:S02]  /*27b0*/  SEL R76, R76, RZ, P4 ;  /* 0x000000ff4c4c7207 */ /* 0x000fe40002000000 */
[----:B------:R-:W-:Y:S01]  /*27c0*/  SEL R112, RZ, 0x4, P5 ;  /* 0x00000004ff707807 */ /* 0x000fe20002800000 */
[----:B------:R-:W-:Y:S01]  /*27d0*/  LDGSTS.E [R165+0x2008], desc[UR16][R142.64], P1 ;  /* 0x020080008ea57fae */ /* 0x000fe20008921850 */
[----:B------:R-:W-:-:S02]  /*27e0*/  ISETP.GE.AND P2, PT, R65, R118, PT ;  /* 0x000000764100720c */ /* 0x000fc40003f46270 */
[----:B------:R-:W-:Y:S01]  /*27f0*/  SEL R130, RZ, 0x4, P6 ;  /* 0x00000004ff827807 */ /* 0x000fe20003000000 */
[----:B------:R-:W-:Y:S01]  /*2800*/  LDGSTS.E [R163+0x2000], desc[UR16][R140.64], P3 ;  /* 0x020000008ca37fae */ /* 0x000fe20009921850 */
[----:B------:R-:W-:Y:S02]  /*2810*/  ISETP.GE.AND P6, PT, R69, R118, PT ;  /* 0x000000764500720c */ /* 0x000fe40003fc6270 */
[----:B------:R-:W-:Y:S02]  /*2820*/  ISETP.NE.U32.AND P5, PT, R76, RZ, PT ;  /* 0x000000ff4c00720c */ /* 0x000fe40003fa5070 */
[----:B------:R-:W-:Y:S02]  /*2830*/  SEL R112, R112, RZ, P4 ;  /* 0x000000ff70707207 */ /* 0x000fe40002000000 */
[----:B------:R-:W-:Y:S02]  /*2840*/  SEL R113, RZ, 0x4, P2 ;  /* 0x00000004ff717807 */ /* 0x000fe40001000000 */
[----:B------:R-:W-:-:S02]  /*2850*/  ISETP.NE.U32.AND P0, PT, R132, RZ, PT ;  /* 0x000000ff8400720c */ /* 0x000fc40003f05070 */
[-C--:B------:R-:W-:Y:S02]  /*2860*/  ISETP.GE.AND P2, PT, R71, R118.reuse, PT ;  /* 0x000000764700720c */ /* 0x080fe40003f46270 */
[----:B------:R-:W-:Y:S02]  /*2870*/  SEL R132, RZ, 0x4, P6 ;  /* 0x00000004ff847807 */ /* 0x000fe40003000000 */
[----:B------:R-:W-:Y:S01]  /*2880*/  ISETP.GE.AND P1, PT, R73, R118, PT ;  /* 0x000000764900720c */ /* 0x000fe20003f26270 */
[----:B------:R-:W-:Y:S01]  /*2890*/  LDGSTS.E [R163+0x2008], desc[UR16][R138.64], P5 ;  /* 0x020080008aa37fae */ /* 0x000fe2000a921850 */
[----:B------:R-:W-:Y:S02]  /*28a0*/  ISETP.NE.U32.AND P6, PT, R112, RZ, PT ;  /* 0x000000ff7000720c */ /* 0x000fe40003fc5070 */
[----:B------:R-:W-:Y:S02]  /*28b0*/  SEL R113, R113, RZ, P4 ;  /* 0x000000ff71717207 */ /* 0x000fe40002000000 */
[----:B------:R-:W-:-:S02]  /*28c0*/  SEL R134, RZ, 0x4, P2 ;  /* 0x00000004ff867807 */ /* 0x000fc40001000000 */
[-C--:B------:R-:W-:Y:S02]  /*28d0*/  ISETP.GE.AND P2, PT, R75, R118.reuse, PT ;  /* 0x000000764b00720c */ /* 0x080fe40003f46270 */
[----:B-1----:R-:W-:Y:S02]  /*28e0*/  SEL R144, RZ, 0x4, P1 ;  /* 0x00000004ff907807 */ /* 0x002fe40000800000 */
[----:B------:R-:W-:Y:S02]  /*28f0*/  ISETP.GE.AND P1, PT, R77, R118, PT ;  /* 0x000000764d00720c */ /* 0x000fe40003f26270 */
[----:B------:R-:W-:Y:S01]  /*2900*/  ISETP.NE.U32.AND P3, PT, R113, RZ, PT ;  /* 0x000000ff7100720c */ /* 0x000fe20003f65070 */
[----:B------:R1:W-:Y:S01]  /*2910*/  LDGSTS.E [R159+0x2000], desc[UR16][R102.64], P6 ;  /* 0x02000000669f7fae */ /* 0x0003e2000b121850 */
[----:B------:R-:W-:Y:S02]  /*2920*/  SEL R130, R130, RZ, P4 ;  /* 0x000000ff82827207 */ /* 0x000fe40002000000 */
[----:B------:R-:W-:Y:S01]  /*2930*/  SEL R76, RZ, 0x4, P2 ;  /* 0x00000004ff4c7807 */ /* 0x000fe20001000000 */
[----:B------:R-:W-:Y:S01]  /*2940*/  LDGSTS.E [R159+0x2008], desc[UR16][R104.64], P0 ;  /* 0x02008000689f7fae */ /* 0x000fe20008121850 */
[----:B------:R-:W-:-:S02]  /*2950*/  SEL R112, RZ, 0x4, P1 ;  /* 0x00000004ff707807 */ /* 0x000fc40000800000 */
[-C--:B------:R-:W-:Y:S02]  /*2960*/  ISETP.GE.AND P1, PT, R11, R118.reuse, PT ;  /* 0x000000760b00720c */ /* 0x080fe40003f26270 */
[----:B------:R-:W-:Y:S02]  /*2970*/  ISETP.NE.U32.AND P5, PT, R130, RZ, PT ;  /* 0x000000ff8200720c */ /* 0x000fe40003fa5070 */
[----:B------:R-:W-:Y:S01]  /*2980*/  SEL R76, R76, RZ, P4 ;  /* 0x000000ff4c4c7207 */ /* 0x000fe20002000000 */
[----:B------:R-:W-:Y:S01]  /*2990*/  LDGSTS.E [R157+0x2000], desc[UR16][R106.64], P3 ;  /* 0x020000006a9d7fae */ /* 0x000fe20009921850 */
[----:B------:R-:W-:Y:S01]  /*29a0*/  ISETP.GE.AND P2, PT, R4, R118, PT ;  /* 0x000000760400720c */ /* 0x000fe20003f46270 */
[----:B------:R-:W-:Y:S01]  /*29b0*/  IMAD.SHL.U32 R118, R93, 0x20, RZ ;  /* 0x000000205d767824 */ /* 0x000fe200078e00ff */
[----:B------:R-:W-:Y:S02]  /*29c0*/  SEL R132, R132, RZ, P4 ;  /* 0x000000ff84847207 */ /* 0x000fe40002000000 */
[----:B------:R-:W-:Y:S01]  /*29d0*/  SEL R134, R134, RZ, P4 ;  /* 0x000000ff86867207 */ /* 0x000fe20002000000 */
[----:B------:R-:W-:Y:S01]  /*29e0*/  IMAD.WIDE R78, R118, 0x4, R78 ;  /* 0x00000004764e7825 */ /* 0x000fe200078e024e */
[----:B-1----:R-:W-:-:S02]  /*29f0*/  SEL R102, RZ, 0x4, P1 ;  /* 0x00000004ff667807 */ /* 0x002fc40000800000 */
[----:B------:R-:W-:Y:S01]  /*2a00*/  SEL R144, R144, RZ, P4 ;  /* 0x000000ff90907207 */ /* 0x000fe20002000000 */
[----:B------:R-:W-:Y:S01]  /*2a10*/  LDGSTS.E [R157+0x2008], desc[UR16][R108.64], P5 ;  /* 0x020080006c9d7fae */ /* 0x000fe2000a921850 */
[----:B------:R-:W-:Y:S01]  /*2a20*/  ISETP.NE.U32.AND P1, PT, R76, RZ, PT ;  /* 0x000000ff4c00720c */ /* 0x000fe20003f25070 */
[----:B------:R-:W-:Y:S01]  /*2a30*/  IMAD.WIDE R54, R118, 0x4, R54 ;  /* 0x0000000476367825 */ /* 0x000fe200078e0236 */
[----:B------:R-:W-:Y:S02]  /*2a40*/  SEL R76, RZ, 0x4, P2 ;  /* 0x00000004ff4c7807 */ /* 0x000fe40001000000 */
[----:B------:R-:W-:Y:S01]  /*2a50*/  ISETP.NE.U32.AND P6, PT, R132, RZ, PT ;  /* 0x000000ff8400720c */ /* 0x000fe20003fc5070 */
[----:B------:R-:W-:Y:S01]  /*2a60*/  IMAD.WIDE R26, R118, 0x4, R26 ;  /* 0x00000004761a7825 */ /* 0x000fe200078e021a */
[----:B------:R-:W-:Y:S02]  /*2a70*/  SEL R112, R112, RZ, P4 ;  /* 0x000000ff70707207 */ /* 0x000fe40002000000 */
[----:B------:R-:W-:Y:S01]  /*2a80*/  ISETP.NE.U32.AND P0, PT, R134, RZ, PT ;  /* 0x000000ff8600720c */ /* 0x000fe20003f05070 */
[----:B------:R-:W-:Y:S01]  /*2a90*/  IMAD.WIDE R52, R118, 0x4, R52 ;  /* 0x0000000476347825 */ /* 0x000fe200078e0234 */
[----:B------:R-:W-:-:S02]  /*2aa0*/  SEL R102, R102, RZ, P4 ;  /* 0x000000ff66667207 */ /* 0x000fc40002000000 */
[----:B------:R-:W-:Y:S01]  /*2ab0*/  ISETP.NE.U32.AND P3, PT, R144, RZ, PT ;  /* 0x000000ff9000720c */ /* 0x000fe20003f65070 */
[----:B------:R-:W-:Y:S01]  /*2ac0*/  IMAD.WIDE R50, R118, 0x4, R50 ;  /* 0x0000000476327825 */ /* 0x000fe200078e0232 */
[----:B------:R-:W-:Y:S02]  /*2ad0*/  SEL R76, R76, RZ, P4 ;  /* 0x000000ff4c4c7207 */ /* 0x000fe40002000000 */
[----:B------:R-:W-:Y:S01]  /*2ae0*/  ISETP.NE.U32.AND P2, PT, R112, RZ, PT ;  /* 0x000000ff7000720c */ /* 0x000fe20003f45070 */
[----:B------:R-:W-:Y:S01]  /*2af0*/  LDGSTS.E [R155+0x2000], desc[UR16][R110.64], P6 ;  /* 0x020000006e9b7fae */ /* 0x000fe2000b121850 */
[----:B------:R-:W-:Y:S01]  /*2b00*/  ISETP.NE.U32.AND P4, PT, R102, RZ, PT ;  /* 0x000000ff6600720c */ /* 0x000fe20003f85070 */
[----:B------:R-:W-:Y:S01]  /*2b10*/  IMAD.WIDE R48, R118, 0x4, R48 ;  /* 0x0000000476307825 */ /* 0x000fe200078e0230 */
[----:B------:R-:W-:Y:S01]  /*2b20*/  ISETP.NE.U32.AND P5, PT, R76, RZ, PT ;  /* 0x000000ff4c00720c */ /* 0x000fe20003fa5070 */
[----:B------:R-:W-:Y:S01]  /*2b30*/  LDGSTS.E [R155+0x2008], desc[UR16][R80.64], P0 ;  /* 0x02008000509b7fae */ /* 0x000fe20008121850 */
[----:B------:R-:W-:Y:S01]  /*2b40*/  ISETP.GE.AND P0, PT, R88, 0x20, PT ;  /* 0x000000205800780c */ /* 0x000fe20003f06270 */
[----:B------:R-:W-:-:S02]  /*2b50*/  IMAD.WIDE R46, R118, 0x4, R46 ;  /* 0x00000004762e7825 */ /* 0x000fc400078e022e */
[----:B------:R-:W-:Y:S02]  /*2b60*/  LDGSTS.E [R151+0x2000], desc[UR16][R82.64], P3 ;  /* 0x0200000052977fae */ /* 0x000fe40009921850 */
[C---:B------:R-:W-:Y:S02]  /*2b70*/  IMAD.WIDE R44, R118.reuse, 0x4, R44 ;  /* 0x00000004762c7825 */ /* 0x040fe400078e022c */
[----:B------:R-:W-:Y:S02]  /*2b80*/  LDGSTS.E [R151+0x2008], desc[UR16][R84.64], P1 ;  /* 0x0200800054977fae */ /* 0x000fe40008921850 */
[C---:B------:R-:W-:Y:S02]  /*2b90*/  IMAD.WIDE R42, R118.reuse, 0x4, R42 ;  /* 0x00000004762a7825 */ /* 0x040fe400078e022a */
[----:B------:R-:W-:Y:S02]  /*2ba0*/  LDGSTS.E [R149+0x2000], desc[UR16][R100.64], P2 ;  /* 0x0200000064957fae */ /* 0x000fe40009121850 */
[----:B------:R-:W-:-:S02]  /*2bb0*/  IMAD.WIDE R40, R118, 0x4, R40 ;  /* 0x0000000476287825 */ /* 0x000fc400078e0228 */
[----:B------:R1:W-:Y:S02]  /*2bc0*/  LDGSTS.E [R149+0x2008], desc[UR16][R24.64], P4 ;  /* 0x0200800018957fae */ /* 0x0003e4000a121850 */
[C---:B------:R-:W-:Y:S02]  /*2bd0*/  IMAD.WIDE R38, R118.reuse, 0x4, R38 ;  /* 0x0000000476267825 */ /* 0x040fe400078e0226 */
[----:B------:R-:W0:Y:S02]  /*2be0*/  LDGDEPBAR ;  /* 0x00000000000079af */ /* 0x000e240000000000 */
[C---:B------:R-:W-:Y:S02]  /*2bf0*/  IMAD.WIDE R36, R118.reuse, 0x4, R36 ;  /* 0x0000000476247825 */ /* 0x040fe400078e0224 */
[----:B------:R2:W-:Y:S02]  /*2c00*/  LDGSTS.E [R161+0x8000], desc[UR16][R78.64], P5 ;  /* 0x080000004ea17fae */ /* 0x0005e4000a921850 */
[----:B------:R-:W-:-:S02]  /*2c10*/  IMAD.WIDE R34, R118, 0x4, R34 ;  /* 0x0000000476227825 */ /* 0x000fc400078e0222 */
[----:B------:R3:W-:Y:S01]  /*2c20*/  LDGSTS.E [R161+0x8400], desc[UR16][R54.64], P5 ;  /* 0x0840000036a17fae */ /* 0x0007e2000a921850 */
[----:B-1----:R-:W-:Y:S01]  /*2c30*/  CS2R R24, SRZ ;  /* 0x0000000000187805 */ /* 0x002fe2000001ff00 */
[----:B------:R-:W-:Y:S02]  /*2c40*/  IMAD.WIDE R32, R118, 0x4, R32 ;  /* 0x0000000476207825 */ /* 0x000fe400078e0220 */
[----:B------:R1:W-:Y:S02]  /*2c50*/  LDGSTS.E [R161+0x8800], desc[UR16][R26.64], P5 ;  /* 0x088000001aa17fae */ /* 0x0003e4000a921850 */
[----:B------:R-:W-:Y:S02]  /*2c60*/  IMAD.SHL.U32 R76, R135, 0x8, RZ ;  /* 0x00000008874c7824 */ /* 0x000fe400078e00ff */
[----:B------:R4:W-:Y:S01]  /*2c70*/  LDGSTS.E [R161+0x8c00], desc[UR16][R52.64], P5 ;  /* 0x08c0000034a17fae */ /* 0x0009e2000a921850 */
[----:B--2---:R-:W-:Y:S02]  /*2c80*/  LOP3.LUT R79, R128, 0x400, RZ, 0xc0, !PT ;  /* 0x00000400804f7812 */ /* 0x004fe400078ec0ff */
[----:B------:R-:W-:Y:S01]  /*2c90*/  LOP3.LUT R76, R76, 0x380, RZ, 0xc0, !PT ;  /* 0x000003804c4c7812 */ /* 0x000fe200078ec0ff */
[----:B------:R2:W-:Y:S01]  /*2ca0*/  LDGSTS.E [R161+0x9000], desc[UR16][R50.64], P5 ;  /* 0x0900000032a17fae */ /* 0x0005e2000a921850 */
[----:B---3--:R-:W-:-:S03]  /*2cb0*/  CS2R R54, SRZ ;  /* 0x0000000000367805 */ /* 0x008fc6000001ff00 */
[----:B------:R3:W-:Y:S01]  /*2cc0*/  LDGSTS.E [R161+0x9400], desc[UR16][R48.64], P5 ;  /* 0x0940000030a17fae */ /* 0x0007e2000a921850 */
[----:B-1----:R-:W-:-:S03]  /*2cd0*/  CS2R R26, SRZ ;  /* 0x00000000001a7805 */ /* 0x002fc6000001ff00 */
[----:B------:R1:W-:Y:S01]  /*2ce0*/  LDGSTS.E [R161+0x9800], desc[UR16][R46.64], P5 ;  /* 0x098000002ea17fae */ /* 0x0003e2000a921850 */
[----:B----4-:R-:W-:-:S03]  /*2cf0*/  CS2R R52, SRZ ;  /* 0x0000000000347805 */ /* 0x010fc6000001ff00 */
[----:B------:R4:W-:Y:S01]  /*2d00*/  LDGSTS.E [R161+0x9c00], desc[UR16][R44.64], P5 ;  /* 0x09c000002ca17fae */ /* 0x0009e2000a921850 */
[----:B--2---:R-:W-:-:S03]  /*2d10*/  CS2R R50, SRZ ;  /* 0x0000000000327805 */ /* 0x004fc6000001ff00 */
[----:B------:R2:W-:Y:S01]  /*2d20*/  LDGSTS.E [R153+0x8200], desc[UR16][R42.64], P5 ;  /* 0x082000002a997fae */ /* 0x0005e2000a921850 */
[----:B---3--:R-:W-:-:S03]  /*2d30*/  CS2R R48, SRZ ;  /* 0x0000000000307805 */ /* 0x008fc6000001ff00 */
[----:B------:R3:W-:Y:S01]  /*2d40*/  LDGSTS.E [R153+0x8600], desc[UR16][R40.64], P5 ;  /* 0x0860000028997fae */ /* 0x0007e2000a921850 */
[C---:B-1----:R-:W-:Y:S01]  /*2d50*/  IMAD.WIDE R46, R118.reuse, 0x4, R30 ;  /* 0x00000004762e7825 */ /* 0x042fe200078e021e */
[----:B------:R-:W-:Y:S02]  /*2d60*/  CS2R R30, SRZ ;  /* 0x00000000001e7805 */ /* 0x000fe4000001ff00 */
[----:B------:R1:W-:Y:S01]  /*2d70*/  LDGSTS.E [R153+0x8a00], desc[UR16][R38.64], P5 ;  /* 0x08a0000026997fae */ /* 0x0003e2000a921850 */
[----:B----4-:R-:W-:Y:S01]  /*2d80*/  IMAD.WIDE R44, R118, 0x4, R28 ;  /* 0x00000004762c7825 */ /* 0x010fe200078e021c */
[----:B------:R-:W-:Y:S02]  /*2d90*/  CS2R R28, SRZ ;  /* 0x00000000001c7805 */ /* 0x000fe4000001ff00 */
[----:B------:R4:W-:Y:S01]  /*2da0*/  LDGSTS.E [R153+0x8e00], desc[UR16][R36.64], P5 ;  /* 0x08e0000024997fae */ /* 0x0009e2000a921850 */
[----:B--2---:R-:W-:-:S03]  /*2db0*/  CS2R R42, SRZ ;  /* 0x00000000002a7805 */ /* 0x004fc6000001ff00 */
        /* <DEDUP_REMOVED lines=8> */
[----:B------:R-:W0:Y:S01]  /*2e40*/  LDGDEPBAR ;  /* 0x00000000000079af */ /* 0x000e220000000000 */
[----:B---3--:R-:W-:Y:S02]  /*2e50*/  CS2R R32, SRZ ;  /* 0x0000000000207805 */ /* 0x008fe4000001ff00 */
[----:B-1----:R-:W-:Y:S02]  /*2e60*/  CS2R R46, SRZ ;  /* 0x00000000002e7805 */ /* 0x002fe4000001ff00 */
[----:B----4-:R-:W-:Y:S01]  /*2e70*/  CS2R R44, SRZ ;  /* 0x00000000002c7805 */ /* 0x010fe2000001ff00 */
[----:B------:R-:W-:Y:S06]  /*2e80*/  @!P0 BRA `(.L_x_0) ;  /* 0x0000001800348947 */ /* 0x000fec0003800000 */
[----:B------:R-:W-:Y:S01]  /*2e90*/  SHF.R.S32.HI R24, RZ, 0x1f, R137 ;  /* 0x0000001fff187819 */ /* 0x000fe20000011489 */
[----:B------:R-:W-:Y:S01]  /*2ea0*/  IMAD.SHL.U32 R36, R118, 0x8, RZ ;  /* 0x0000000876247824 */ /* 0x000fe200078e00ff */
[----:B------:R-:W-:Y:S01]  /*2eb0*/  SHF.R.S32.HI R81, RZ, 0x1f, R126 ;  /* 0x0000001fff517819 */ /* 0x000fe2000001147e */
[----:B------:R-:W-:Y:S01]  /*2ec0*/  VIADD R136, R136, 0xffffffc0 ;  /* 0xffffffc088887836 */ /* 0x000fe20000000000 */
[----:B------:R-:W-:Y:S02]  /*2ed0*/  SHF.R.S32.HI R27, RZ, 0x1f, R88 ;  /* 0x0000001fff1b7819 */ /* 0x000fe40000011458 */
[----:B------:R-:W-:Y:S02]  /*2ee0*/  CS2R R38, SRZ ;  /* 0x0000000000267805 */ /* 0x000fe4000001ff00 */
[----:B------:R-:W-:Y:S02]  /*2ef0*/  SHF.L.U64.HI R25, R137, 0x2, R24 ;  /* 0x0000000289197819 */ /* 0x000fe40000010218 */
[----:B------:R-:W-:-:S02]  /*2f00*/  CS2R R40, SRZ ;  /* 0x0000000000287805 */ /* 0x000fc4000001ff00 */
[----:B------:R-:W-:Y:S02]  /*2f10*/  SHF.L.U64.HI R81, R126, 0x2, R81 ;  /* 0x000000027e517819 */ /* 0x000fe40000010251 */
[----:B------:R-:W-:Y:S02]  /*2f20*/  CS2R R42, SRZ ;  /* 0x00000000002a7805 */ /* 0x000fe4000001ff00 */
[----:B------:R-:W-:Y:S02]  /*2f30*/  SHF.R.S32.HI R24, RZ, 0x1f, R127 ;  /* 0x0000001fff187819 */ /* 0x000fe4000001147f */
[----:B------:R-:W-:Y:S02]  /*2f40*/  CS2R R44, SRZ ;  /* 0x00000000002c7805 */ /* 0x000fe4000001ff00 */
[----:B------:R-:W-:Y:S02]  /*2f50*/  SHF.R.S32.HI R29, RZ, 0x1f, R86 ;  /* 0x0000001fff1d7819 */ /* 0x000fe40000011456 */
[----:B------:R-:W-:-:S02]  /*2f60*/  CS2R R46, SRZ ;  /* 0x00000000002e7805 */ /* 0x000fc4000001ff00 */
[----:B------:R-:W-:Y:S01]  /*2f70*/  LEA.HI R126, R27, R88, RZ, 0x5 ;  /* 0x000000581b7e7211 */ /* 0x000fe200078f28ff */
[----:B------:R-:W-:Y:S01]  /*2f80*/  IMAD R88, R75, R92, RZ ;  /* 0x0000005c4b587224 */ /* 0x000fe200078e02ff */
[----:B------:R-:W-:Y:S02]  /*2f90*/  SHF.R.S32.HI R27, RZ, 0x1f, R118 ;  /* 0x0000001fff1b7819 */ /* 0x000fe40000011476 */
[----:B------:R-:W-:Y:S02]  /*2fa0*/  CS2R R48, SRZ ;  /* 0x0000000000307805 */ /* 0x000fe4000001ff00 */
[----:B------:R-:W-:Y:S02]  /*2fb0*/  SHF.R.S32.HI R80, RZ, 0x1f, R133 ;  /* 0x0000001fff507819 */ /* 0x000fe40000011485 */
[----:B------:R-:W-:Y:S02]  /*2fc0*/  CS2R R50, SRZ ;  /* 0x0000000000327805 */ /* 0x000fe4000001ff00 */
[----:B------:R-:W-:-:S02]  /*2fd0*/  SHF.L.U64.HI R83, R127, 0x2, R24 ;  /* 0x000000027f537819 */ /* 0x000fc40000010218 */
[----:B------:R-:W-:Y:S02]  /*2fe0*/  CS2R R52, SRZ ;  /* 0x0000000000347805 */ /* 0x000fe4000001ff00 */
[----:B------:R-:W-:Y:S02]  /*2ff0*/  SHF.L.U64.HI R86, R86, 0x2, R29 ;  /* 0x0000000256567819 */ /* 0x000fe4000001021d */
[----:B------:R-:W-:Y:S02]  /*3000*/  CS2R R54, SRZ ;  /* 0x0000000000367805 */ /* 0x000fe4000001ff00 */
[----:B------:R-:W-:Y:S01]  /*3010*/  SHF.R.S32.HI R24, RZ, 0x1f, R121 ;  /* 0x0000001fff187819 */ /* 0x000fe20000011479 */
[----:B------:R-:W-:Y:S01]  /*3020*/  UMOV UR12, 0x1 ;  /* 0x00000001000c7882 */ /* 0x000fe20000000000 */
[----:B------:R-:W-:Y:S01]  /*3030*/  SHF.R.S32.HI R29, RZ, 0x1f, R120 ;  /* 0x0000001fff1d7819 */ /* 0x000fe20000011478 */
[----:B------:R-:W-:Y:S01]  /*3040*/  UMOV UR13, 0xffffffff ;  /* 0xffffffff000d7882 */ /* 0x000fe20000000000 */
[----:B------:R-:W-:Y:S01]  /*3050*/  SHF.L.U64.HI R35, R118, 0x3, R27 ;  /* 0x0000000376237819 */ /* 0x000fe2000001021b */
[----:B------:R-:W-:Y:S01]  /*3060*/  UMOV UR4, URZ ;  /* 0x0000003f00047c82 */ /* 0x000fe20008000000 */
[----:B------:R-:W-:-:S02]  /*3070*/  LEA R34, P2, R121, R36, 0x2 ;  /* 0x0000002479227211 */ /* 0x000fc400078410ff */
[C---:B------:R-:W-:Y:S02]  /*3080*/  LEA R107, P3, R120.reuse, R36, 0x2 ;  /* 0x00000024786b7211 */ /* 0x040fe400078610ff */
[----:B------:R-:W-:Y:S02]  /*3090*/  SHF.L.U64.HI R80, R133, 0x2, R80 ;  /* 0x0000000285507819 */ /* 0x000fe40000010250 */
[-C--:B------:R-:W-:Y:S02]  /*30a0*/  LEA.HI.X R133, R121, R35.reuse, R24, 0x2, P2 ;  /* 0x0000002379857211 */ /* 0x080fe400010f1418 */
[----:B------:R-:W-:Y:S02]  /*30b0*/  LEA.HI.X R120, R120, R35, R29, 0x2, P3 ;  /* 0x0000002378787211 */ /* 0x000fe400018f141d */
[----:B------:R-:W-:Y:S02]  /*30c0*/  SHF.R.S32.HI R78, RZ, 0x1f, R131 ;  /* 0x0000001fff4e7819 */ /* 0x000fe40000011483 */
[----:B------:R-:W-:-:S02]  /*30d0*/  SHF.R.S32.HI R84, RZ, 0x1f, R125 ;  /* 0x0000001fff547819 */ /* 0x000fc4000001147d */
[----:B------:R-:W-:Y:S02]  /*30e0*/  SHF.R.S32.HI R29, RZ, 0x1f, R116 ;  /* 0x0000001fff1d7819 */ /* 0x000fe40000011474 */
[----:B------:R-:W-:Y:S02]  /*30f0*/  SHF.R.S32.HI R24, RZ, 0x1f, R115 ;  /* 0x0000001fff187819 */ /* 0x000fe40000011473 */
[-C--:B------:R-:W-:Y:S02]  /*3100*/  LEA R121, P2, R116, R36.reuse, 0x2 ;  /* 0x0000002474797211 */ /* 0x080fe400078410ff */
[----:B------:R-:W-:Y:S02]  /*3110*/  LEA R30, P3, R115, R36, 0x2 ;  /* 0x00000024731e7211 */ /* 0x000fe400078610ff */
[----:B------:R-:W-:Y:S02]  /*3120*/  SHF.R.S32.HI R26, RZ, 0x1f, R123 ;  /* 0x0000001fff1a7819 */ /* 0x000fe4000001147b */
[----:B------:R-:W-:-:S02]  /*3130*/  SHF.R.S32.HI R31, RZ, 0x1f, R122 ;  /* 0x0000001fff1f7819 */ /* 0x000fc4000001147a */
[-C--:B------:R-:W-:Y:S02]  /*3140*/  LEA R134, P0, R123, R36.reuse, 0x2 ;  /* 0x000000247b867211 */ /* 0x080fe400078010ff */
[----:B------:R-:W-:Y:S02]  /*3150*/  LEA R93, P1, R122, R36, 0x2 ;  /* 0x000000247a5d7211 */ /* 0x000fe400078210ff */
[----:B------:R-:W-:Y:S02]  /*3160*/  SHF.L.U64.HI R78, R131, 0x2, R78 ;  /* 0x00000002834e7819 */ /* 0x000fe4000001024e */
[----:B------:R-:W-:Y:S02]  /*3170*/  SHF.L.U64.HI R84, R125, 0x2, R84 ;  /* 0x000000027d547819 */ /* 0x000fe40000010254 */
[-C--:B------:R-:W-:Y:S02]  /*3180*/  LEA.HI.X R116, R116, R35.reuse, R29, 0x2, P2 ;  /* 0x0000002374747211 */ /* 0x080fe400010f141d */
[----:B------:R-:W-:-:S02]  /*3190*/  LEA.HI.X R153, R115, R35, R24, 0x2, P3 ;  /* 0x0000002373997211 */ /* 0x000fc400018f1418 */
[-C--:B------:R-:W-:Y:S02]  /*31a0*/  LEA.HI.X R125, R123, R35.reuse, R26, 0x2, P0 ;  /* 0x000000237b7d7211 */ /* 0x080fe400000f141a */
[----:B------:R-:W-:Y:S02]  /*31b0*/  LEA.HI.X R122, R122, R35, R31, 0x2, P1 ;  /* 0x000000237a7a7211 */ /* 0x000fe400008f141f */
[----:B------:R-:W-:Y:S02]  /*31c0*/  SHF.R.S32.HI R29, RZ, 0x1f, R98 ;  /* 0x0000001fff1d7819 */ /* 0x000fe40000011462 */
[----:B------:R-:W-:Y:S02]  /*31d0*/  SHF.R.S32.HI R24, RZ, 0x1f, R95 ;  /* 0x0000001fff187819 */ /* 0x000fe4000001145f */
[-C--:B------:R-:W-:Y:S02]  /*31e0*/  LEA R131, P2, R98, R36.reuse, 0x2 ;  /* 0x0000002462837211 */ /* 0x080fe400078410ff */
[----:B------:R-:W-:-:S02]  /*31f0*/  LEA R135, P3, R95, R36, 0x2 ;  /* 0x000000245f877211 */ /* 0x000fc400078610ff */
[----:B------:R-:W-:Y:S02]  /*3200*/  SHF.R.S32.HI R26, RZ, 0x1f, R117 ;  /* 0x0000001fff1a7819 */ /* 0x000fe40000011475 */
[-C--:B------:R-:W-:Y:S02]  /*3210*/  LEA R32, P1, R117, R36.reuse, 0x2 ;  /* 0x0000002475207211 */ /* 0x080fe400078210ff */
[-C--:B------:R-:W-:Y:S02]  /*3220*/  LEA.HI.X R98, R98, R35.reuse, R29, 0x2, P2 ;  /* 0x0000002362627211 */ /* 0x080fe400010f141d */
[----:B------:R-:W-:Y:S02]  /*3230*/  LEA.HI.X R159, R95, R35, R24, 0x2, P3 ;  /* 0x000000235f9f7211 */ /* 0x000fe400018f1418 */
[----:B------:R-:W-:Y:S02]  /*3240*/  SHF.R.S32.HI R28, RZ, 0x1f, R119 ;  /* 0x0000001fff1c7819 */ /* 0x000fe40000011477 */
[----:B------:R-:W-:-:S02]  /*3250*/  LEA R33, P0, R119, R36, 0x2 ;  /* 0x0000002477217211 */ /* 0x000fc400078010ff */
[----:B------:R-:W-:Y:S02]  /*3260*/  LEA.HI.X R145, R117, R35, R26, 0x2, P1 ;  /* 0x0000002375917211 */ /* 0x000fe400008f141a */
[----:B------:R-:W-:Y:S02]  /*3270*/  SHF.R.S32.HI R29, RZ, 0x1f, R90 ;  /* 0x0000001fff1d7819 */ /* 0x000fe4000001145a */
[----:B------:R-:W-:Y:S02]  /*3280*/  SHF.R.S32.HI R24, RZ, 0x1f, R89 ;  /* 0x0000001fff187819 */ /* 0x000fe40000011459 */
[-C--:B------:R-:W-:Y:S02]  /*3290*/  LEA R147, P2, R90, R36.reuse, 0x2 ;  /* 0x000000245a937211 */ /* 0x080fe400078410ff */
[----:B------:R-:W-:Y:S02]  /*32a0*/  LEA R151, P3, R89, R36, 0x2 ;  /* 0x0000002459977211 */ /* 0x000fe400078610ff */
[----:B------:R-:W-:-:S02]  /*32b0*/  IADD3 R134, P6, R134, UR10, RZ ;  /* 0x0000000a86867c10 */ /* 0x000fc4000ffde0ff */
[----:B------:R-:W-:Y:S02]  /*32c0*/  SHF.R.S32.HI R26, RZ, 0x1f, R99 ;  /* 0x0000001fff1a7819 */ /* 0x000fe40000011463 */
[----:B------:R-:W-:Y:S02]  /*32d0*/  LEA R127, P1, R99, R36, 0x2 ;  /* 0x00000024637f7211 */ /* 0x000fe400078210ff */
[-C--:B------:R-:W-:Y:S02]  /*32e0*/  LEA.HI.X R28, R119, R35.reuse, R28, 0x2, P0 ;  /* 0x00000023771c7211 */ /* 0x080fe400000f141c */
[-C--:B------:R-:W-:Y:S01]  /*32f0*/  LEA.HI.X R29, R90, R35.reuse, R29, 0x2, P2 ;  /* 0x000000235a1d7211 */ /* 0x080fe200010f141d */
[-C--:B------:R-:W-:Y:S01]  /*3300*/  IMAD R90, R71, R92.reuse, RZ ;  /* 0x0000005c475a7224 */ /* 0x080fe200078e02ff */
[----:B------:R-:W-:Y:S01]  /*3310*/  LEA.HI.X R24, R89, R35, R24, 0x2, P3 ;  /* 0x0000002359187211 */ /* 0x000fe200018f1418 */
[----:B------:R-:W-:Y:S01]  /*3320*/  IMAD R89, R73, R92, RZ ;  /* 0x0000005c49597224 */ /* 0x000fe200078e02ff */
[----:B------:R-:W-:-:S02]  /*3330*/  IADD3.X R125, R125, UR11, RZ, P6, !PT ;  /* 0x0000000b7d7d7c10 */ /* 0x000fc4000b7fe4ff */
[----:B------:R-:W-:Y:S02]  /*3340*/  SHF.R.S32.HI R82, RZ, 0x1f, R129 ;  /* 0x0000001fff527819 */ /* 0x000fe40000011481 */
[----:B------:R-:W-:Y:S02]  /*3350*/  SHF.R.S32.HI R31, RZ, 0x1f, R114 ;  /* 0x0000001fff1f7819 */ /* 0x000fe40000011472 */
[----:B------:R-:W-:Y:S02]  /*3360*/  LEA R123, P0, R114, R36, 0x2 ;  /* 0x00000024727b7211 */ /* 0x000fe400078010ff */
[----:B------:R-:W-:Y:S02]  /*3370*/  LEA.HI.X R161, R99, R35, R26, 0x2, P1 ;  /* 0x0000002363a17211 */ /* 0x000fe400008f141a */
[----:B------:R-:W-:Y:S02]  /*3380*/  IADD3 R95, P4, R34, UR10, RZ ;  /* 0x0000000a225f7c10 */ /* 0x000fe4000ff9e0ff */
[----:B------:R-:W-:-:S02]  /*3390*/  IADD3 R107, P3, R107, UR10, RZ ;  /* 0x0000000a6b6b7c10 */ /* 0x000fc4000ff7e0ff */
[----:B------:R-:W-:Y:S02]  /*33a0*/  IADD3 R115, P2, R33, UR10, RZ ;  /* 0x0000000a21737c10 */ /* 0x000fe4000ff5e0ff */
[----:B------:R-:W-:Y:S02]  /*33b0*/  IADD3 R117, P6, R32, UR10, RZ ;  /* 0x0000000a20757c10 */ /* 0x000fe4000ffde0ff */
[----:B------:R-:W-:Y:S02]  /*33c0*/  CS2R R32, SRZ ;  /* 0x0000000000207805 */ /* 0x000fe4000001ff00 */
[----:B------:R-:W-:Y:S02]  /*33d0*/  SHF.R.S32.HI R26, RZ, 0x1f, R91 ;  /* 0x0000001fff1a7819 */ /* 0x000fe4000001145b */
[----:B------:R-:W-:Y:S02]  /*33e0*/  LEA R143, P1, R91, R36, 0x2 ;  /* 0x000000245b8f7211 */ /* 0x000fe400078210ff */
[----:B------:R-:W-:-:S02]  /*33f0*/  IADD3 R93, P5, R93, UR10, RZ ;  /* 0x0000000a5d5d7c10 */ /* 0x000fc4000ffbe0ff */
[----:B------:R-:W-:Y:S02]  /*3400*/  SHF.L.U64.HI R82, R129, 0x2, R82 ;  /* 0x0000000281527819 */ /* 0x000fe40000010252 */
[----:B------:R-:W-:Y:S02]  /*3410*/  LEA.HI.X R114, R114, R35, R31, 0x2, P0 ;  /* 0x0000002372727211 */ /* 0x000fe400000f141f */
[----:B------:R-:W-:Y:S02]  /*3420*/  IADD3.X R133, R133, UR11, RZ, P4, !PT ;  /* 0x0000000b85857c10 */ /* 0x000fe4000a7fe4ff */
[----:B------:R-:W-:Y:S02]  /*3430*/  IADD3.X R137, R120, UR11, RZ, P3, !PT ;  /* 0x0000000b78897c10 */ /* 0x000fe40009ffe4ff */
[----:B------:R-:W-:Y:S02]  /*3440*/  IADD3.X R141, R28, UR11, RZ, P2, !PT ;  /* 0x0000000b1c8d7c10 */ /* 0x000fe400097fe4ff */
[----:B------:R-:W-:-:S02]  /*3450*/  IADD3.X R145, R145, UR11, RZ, P6, !PT ;  /* 0x0000000b91917c10 */ /* 0x000fc4000b7fe4ff */
[----:B------:R-:W-:Y:S02]  /*3460*/  SHF.R.S32.HI R31, RZ, 0x1f, R94 ;  /* 0x0000001fff1f7819 */ /* 0x000fe4000001145e */
[----:B------:R-:W-:Y:S02]  /*3470*/  LEA R139, P0, R94, R36, 0x2 ;  /* 0x000000245e8b7211 */ /* 0x000fe400078010ff */
[----:B------:R-:W-:Y:S02]  /*3480*/  CS2R R36, SRZ ;  /* 0x0000000000247805 */ /* 0x000fe4000001ff00 */
[----:B------:R-:W-:Y:S02]  /*3490*/  LEA.HI.X R26, R91, R35, R26, 0x2, P1 ;  /* 0x000000235b1a7211 */ /* 0x000fe400008f141a */
[----:B------:R-:W-:Y:S02]  /*34a0*/  IADD3.X R129, R122, UR11, RZ, P5, !PT ;  /* 0x0000000b7a817c10 */ /* 0x000fe4000affe4ff */
[----:B------:R-:W-:-:S02]  /*34b0*/  IADD3 R119, P4, R30, UR10, RZ ;  /* 0x0000000a1e777c10 */ /* 0x000fc4000ff9e0ff */
[----:B------:R-:W-:Y:S02]  /*34c0*/  IADD3 R123, P3, R123, UR10, RZ ;  /* 0x0000000a7b7b7c10 */ /* 0x000fe4000ff7e0ff */
[----:B------:R-:W-:Y:S02]  /*34d0*/  IADD3 R127, P2, R127, UR10, RZ ;  /* 0x0000000a7f7f7c10 */ /* 0x000fe4000ff5e0ff */
[----:B------:R-:W-:Y:S02]  /*34e0*/  IADD3 R131, P6, R131, UR10, RZ ;  /* 0x0000000a83837c10 */ /* 0x000fe4000ffde0ff */
[----:B------:R-:W-:Y:S02]  /*34f0*/  SHF.R.S32.HI R85, RZ, 0x1f, R124 ;  /* 0x0000001fff557819 */ /* 0x000fe4000001147c */
[----:B------:R-:W-:Y:S01]  /*3500*/  LEA R155, P1, R70, R87, 0x3 ;  /* 0x00000057469b7211 */ /* 0x000fe200078218ff */
[----:B------:R-:W-:Y:S01]  /*3510*/  IMAD R87, R77, R92, RZ ;  /* 0x0000005c4d577224 */ /* 0x000fe200078e02ff */
[----:B------:R-:W-:-:S02]  /*3520*/  SHF.R.S32.HI R99, RZ, 0x1f, R70 ;  /* 0x0000001fff637819 */ /* 0x000fc40000011446 */
[----:B------:R-:W-:Y:S02]  /*3530*/  IADD3 R121, P5, R121, UR10, RZ ;  /* 0x0000000a79797c10 */ /* 0x000fe4000ffbe0ff */
[----:B------:R-:W-:Y:S02]  /*3540*/  LEA.HI.X R31, R94, R35, R31, 0x2, P0 ;  /* 0x000000235e1f7211 */ /* 0x000fe400000f141f */
[----:B------:R-:W-:Y:S02]  /*3550*/  CS2R R34, SRZ ;  /* 0x0000000000227805 */ /* 0x000fe4000001ff00 */
[----:B------:R-:W-:Y:S02]  /*3560*/  IADD3.X R153, R153, UR11, RZ, P4, !PT ;  /* 0x0000000b99997c10 */ /* 0x000fe4000a7fe4ff */
[----:B------:R-:W-:Y:S02]  /*3570*/  IADD3.X R157, R114, UR11, RZ, P3, !PT ;  /* 0x0000000b729d7c10 */ /* 0x000fe40009ffe4ff */
[----:B------:R-:W-:-:S02]  /*3580*/  IADD3.X R161, R161, UR11, RZ, P2, !PT ;  /* 0x0000000ba1a17c10 */ /* 0x000fc400097fe4ff */
[----:B------:R-:W-:Y:S02]  /*3590*/  IADD3.X R91, R98, UR11, RZ, P6, !PT ;  /* 0x0000000b625b7c10 */ /* 0x000fe4000b7fe4ff */
[----:B------:R-:W-:Y:S02]  /*35a0*/  SHF.L.U64.HI R85, R124, 0x2, R85 ;  /* 0x000000027c557819 */ /* 0x000fe40000010255 */
[----:B------:R-:W-:Y:S02]  /*35b0*/  IADD3 R155, P0, R155, UR8, RZ ;  /* 0x000000089b9b7c10 */ /* 0x000fe4000ff1e0ff */
[----:B------:R-:W-:Y:S02]  /*35c0*/  IADD3.X R149, R116, UR11, RZ, P5, !PT ;  /* 0x0000000b74957c10 */ /* 0x000fe4000affe4ff */
[----:B------:R-:W-:Y:S02]  /*35d0*/  IADD3 R139, P4, R139, UR10, RZ ;  /* 0x0000000a8b8b7c10 */ /* 0x000fe4000ff9e0ff */
[----:B------:R-:W-:-:S02]  /*35e0*/  IADD3 R143, P3, R143, UR10, RZ ;  /* 0x0000000a8f8f7c10 */ /* 0x000fc4000ff7e0ff */
[----:B------:R-:W-:Y:S02]  /*35f0*/  IADD3 R147, P2, R147, UR10, RZ ;  /* 0x0000000a93937c10 */ /* 0x000fe4000ff5e0ff */
[----:B------:R-:W-:Y:S02]  /*3600*/  IADD3 R151, P6, R151, UR10, RZ ;  /* 0x0000000a97977c10 */ /* 0x000fe4000ffde0ff */
[----:B------:R-:W-:Y:S02]  /*3610*/  LEA.HI.X R25, R70, R25, R99, 0x3, P1 ;  /* 0x0000001946197211 */ /* 0x000fe400008f1c63 */
[----:B------:R-:W-:Y:S02]  /*3620*/  SHF.R.S32.HI R126, RZ, 0x5, R126 ;  /* 0x00000005ff7e7819 */ /* 0x000fe4000001147e */
[----:B------:R-:W-:Y:S02]  /*3630*/  IADD3 R135, P5, R135, UR10, RZ ;  /* 0x0000000a87877c10 */ /* 0x000fe4000ffbe0ff */
[----:B------:R-:W-:Y:S01]  /*3640*/  SHF.R.S32.HI R122, RZ, 0x1f, R21 ;  /* 0x0000001fff7a7819 */ /* 0x000fe20000011415 */
[----:B------:R-:W-:Y:S01]  /*3650*/  VIADD R114, R126, 0xfffffffe ;  /* 0xfffffffe7e727836 */ /* 0x000fe20000000000 */
[----:B------:R-:W-:-:S02]  /*3660*/  SHF.R.S32.HI R124, RZ, 0x1f, R19 ;  /* 0x0000001fff7c7819 */ /* 0x000fc40000011413 */
[----:B------:R-:W-:Y:S02]  /*3670*/  SHF.R.S32.HI R128, RZ, 0x1f, R17 ;  /* 0x0000001fff807819 */ /* 0x000fe40000011411 */
[----:B------:R-:W-:Y:S02]  /*3680*/  SHF.R.S32.HI R130, RZ, 0x1f, R13 ;  /* 0x0000001fff827819 */ /* 0x000fe4000001140d */
[----:B------:R-:W-:Y:S02]  /*3690*/  SHF.R.S32.HI R132, RZ, 0x1f, R9 ;  /* 0x0000001fff847819 */ /* 0x000fe40000011409 */
[----:B------:R-:W-:Y:S02]  /*36a0*/  IADD3.X R163, R31, UR11, RZ, P4, !PT ;  /* 0x0000000b1fa37c10 */ /* 0x000fe4000a7fe4ff */
[----:B------:R-:W-:Y:S02]  /*36b0*/  CS2R R30, SRZ ;  /* 0x00000000001e7805 */ /* 0x000fe4000001ff00 */
[----:B------:R-:W-:-:S02]  /*36c0*/  IADD3.X R165, R26, UR11, RZ, P3, !PT ;  /* 0x0000000b1aa57c10 */ /* 0x000fc40009ffe4ff */
[----:B------:R-:W-:Y:S02]  /*36d0*/  IADD3.X R92, R29, UR11, RZ, P2, !PT ;  /* 0x0000000b1d5c7c10 */ /* 0x000fe400097fe4ff */
[----:B------:R-:W-:Y:S02]  /*36e0*/  CS2R R28, SRZ ;  /* 0x00000000001c7805 */ /* 0x000fe4000001ff00 */
[----:B------:R-:W-:Y:S02]  /*36f0*/  IADD3.X R94, R24, UR11, RZ, P6, !PT ;  /* 0x0000000b185e7c10 */ /* 0x000fe4000b7fe4ff */
[----:B------:R-:W-:Y:S02]  /*3700*/  IADD3.X R106, R25, UR9, RZ, P0, !PT ;  /* 0x00000009196a7c10 */ /* 0x000fe400087fe4ff */
[----:B------:R-:W-:Y:S02]  /*3710*/  CS2R R24, SRZ ;  /* 0x0000000000187805 */ /* 0x000fe4000001ff00 */
[C---:B------:R-:W-:Y:S01]  /*3720*/  SHF.L.U64.HI R116, R118.reuse, 0x2, R27 ;  /* 0x0000000276747819 */ /* 0x040fe2000001021b */
[----:B------:R-:W-:Y:S01]  /*3730*/  IMAD.SHL.U32 R118, R118, 0x4, RZ ;  /* 0x0000000476767824 */ /* 0x000fe200078e00ff */
[----:B------:R-:W-:-:S02]  /*3740*/  IADD3.X R159, R159, UR11, RZ, P5, !PT ;  /* 0x0000000b9f9f7c10 */ /* 0x000fc4000affe4ff */
[----:B------:R-:W-:Y:S02]  /*3750*/  CS2R R26, SRZ ;  /* 0x00000000001a7805 */ /* 0x000fe4000001ff00 */
[----:B------:R-:W-:Y:S02]  /*3760*/  SHF.L.U64.HI R120, R70, 0x2, R99 ;  /* 0x0000000246787819 */ /* 0x000fe40000010263 */
[----:B------:R-:W-:Y:S02]  /*3770*/  SHF.L.U64.HI R122, R21, 0x2, R122 ;  /* 0x00000002157a7819 */ /* 0x000fe4000001027a */
[----:B------:R-:W-:Y:S02]  /*3780*/  SHF.L.U64.HI R124, R19, 0x2, R124 ;  /* 0x00000002137c7819 */ /* 0x000fe4000001027c */
[----:B------:R-:W-:Y:S02]  /*3790*/  SHF.L.U64.HI R128, R17, 0x2, R128 ;  /* 0x0000000211807819 */ /* 0x000fe40000010280 */
[----:B------:R-:W-:-:S02]  /*37a0*/  SHF.L.U64.HI R130, R13, 0x2, R130 ;  /* 0x000000020d827819 */ /* 0x000fc40000010282 */
[----:B------:R-:W-:-:S07]  /*37b0*/  SHF.L.U64.HI R132, R9, 0x2, R132 ;  /* 0x0000000209847819 */ /* 0x000fce0000010284 */
.L_x_1:
[----:B------:R-:W-:Y:S01]  /*37c0*/  UIADD3 UR13, UR13, 0x1, URZ ;  /* 0x000000010d0d7890 */ /* 0x000fe2000fffe03f */
[----:B------:R-:W-:-:S04]  /*37d0*/  DEPBAR.LE SB0, 0x2 ;  /* 0x000080800000791a */ /* 0x000fc80000000000 */
[----:B------:R-:W-:Y:S01]  /*37e0*/  BAR.SYNC.DEFER_BLOCKING 0x0 ;  /* 0x0000000000007b1d */ /* 0x000fe20000010000 */
[----:B------:R-:W-:Y:S01]  /*37f0*/  UISETP.GT.AND UP0, UPT, UR13, 0x2, UPT ;  /* 0x000000020d00788c */ /* 0x000fe2000bf04270 */
[-C--:B------:R-:W-:Y:S01]  /*3800*/  ISETP.GE.AND P1, PT, R7, R136.reuse, PT ;  /* 0x000000880700720c */ /* 0x080fe20003f26270 */
[----:B------:R-:W-:Y:S01]  /*3810*/  UIADD3 UR12, UR12, 0x1, URZ ;  /* 0x000000010c0c7890 */ /* 0x000fe2000fffe03f */
[----:B------:R-:W-:Y:S01]  /*3820*/  ISETP.LE.AND P0, PT, R114, UR4, PT ;  /* 0x0000000472007c0c */ /* 0x000fe2000bf03270 */
[----:B------:R-:W-:Y:S01]  /*3830*/  USEL UR13, UR13, URZ, !UP0 ;  /* 0x0000003f0d0d7287 */ /* 0x000fe2000c000000 */
[----:B------:R-:W-:Y:S01]  /*3840*/  SEL R98, RZ, 0x4, P1 ;  /* 0x00000004ff627807 */ /* 0x000fe20000800000 */
[----:B------:R-:W-:Y:S01]  /*3850*/  UMOV UR9, 0x40000040 ;  /* 0x4000004000097882 */ /* 0x000fe20000000000 */
[----:B------:R-:W-:Y:S01]  /*3860*/  UMOV UR11, 0x40000040 ;  /* 0x40000040000b7882 */ /* 0x000fe20000000000 */
[----:B------:R-:W-:Y:S01]  /*3870*/  ULEA UR5, UR13, UR7, 0xd ;  /* 0x000000070d057291 */ /* 0x000fe2000f8e683f */
[-C--:B------:R-:W-:Y:S01]  /*3880*/  ISETP.GE.AND P1, PT, R23, R136.reuse, PT ;  /* 0x000000881700720c */ /* 0x080fe20003f26270 */
[----:B------:R-:W-:Y:S01]  /*3890*/  UIADD3 UR4, UR4, 0x1, URZ ;  /* 0x0000000104047890 */ /* 0x000fe2000fffe03f */
[-C--:B------:R-:W-:Y:S01]  /*38a0*/  ISETP.GE.AND P2, PT, R15, R136.reuse, PT ;  /* 0x000000880f00720c */ /* 0x080fe20003f46270 */
[----:B------:R-:W-:Y:S01]  /*38b0*/  UIADD3 UR6, UR5, 0x6000, URZ ;  /* 0x0000600005067890 */ /* 0x000fe2000fffe03f */
[----:B------:R-:W-:Y:S01]  /*38c0*/  SEL R100, RZ, 0x4, P1 ;  /* 0x00000004ff647807 */ /* 0x000fe20000800000 */
[----:B------:R-:W-:Y:S01]  /*38d0*/  USHF.R.U32.HI UR8, URZ, 0x4, UR5 ;  /* 0x000000043f087899 */ /* 0x000fe20008011605 */
[----:B------:R-:W-:Y:S01]  /*38e0*/  SEL R98, R98, RZ, !P0 ;  /* 0x000000ff62627207 */ /* 0x000fe20004000000 */
[----:B------:R-:W-:Y:S01]  /*38f0*/  USHF.R.U32.HI UR6, URZ, 0x4, UR6 ;  /* 0x000000043f067899 */ /* 0x000fe20008011606 */
[----:B------:R-:W-:Y:S01]  /*3900*/  SEL R100, R100, RZ, !P0 ;  /* 0x000000ff64647207 */ /* 0x000fe20004000000 */
[----:B------:R-:W-:Y:S01]  /*3910*/  USGXT.U32 UR8, UR8, 0xe ;  /* 0x0000000e0808789a */ /* 0x000fe20008000000 */
[-C--:B------:R-:W-:Y:S01]  /*3920*/  ISETP.GE.AND P3, PT, R57, R136.reuse, PT ;  /* 0x000000883900720c */ /* 0x080fe20003f66270 */
[----:B------:R-:W-:Y:S01]  /*3930*/  USGXT.U32 UR10, UR6, 0xe ;  /* 0x0000000e060a789a */ /* 0x000fe20008000000 */
[----:B------:R-:W-:Y:S01]  /*3940*/  SEL R99, RZ, 0x4, P2 ;  /* 0x00000004ff637807 */ /* 0x000fe20001000000 */
[----:B------:R-:W-:Y:S01]  /*3950*/  UMOV UR5, URZ ;  /* 0x0000003f00057c82 */ /* 0x000fe20008000000 */
[----:B------:R-:W-:Y:S01]  /*3960*/  WARPGROUP.ARRIVE ;  /* 0x00000000000079c5 */ /* 0x000fe20000000000 */
[----:B------:R-:W-:Y:S01]  /*3970*/  UMOV UR6, URZ ;  /* 0x0000003f00067c82 */ /* 0x000fe20008000000 */
[----:B------:R-:W-:-:S02]  /*3980*/  ISETP.GE.AND P4, PT, R59, R136, PT ;  /* 0x000000883b00720c */ /* 0x000fc40003f86270 */
[----:B------:R-:W-:Y:S02]  /*3990*/  ISETP.NE.U32.AND P1, PT, R98, RZ, PT ;  /* 0x000000ff6200720c */ /* 0x000fe40003f25070 */
[----:B------:R-:W-:Y:S01]  /*39a0*/  HGMMA.64x64x8.F32.TF32 R24, gdesc[UR8], R24 ;  /* 0x04e00000081879f0 */ /* 0x000fe20008702818 */
[----:B------:R-:W-:Y:S01]  /*39b0*/  UIADD3 UR8, UP0, UR8, 0x2, URZ ;  /* 0x0000000208087890 */ /* 0x000fe2000ff1e03f */
[----:B------:R-:W-:Y:S01]  /*39c0*/  ISETP.NE.U32.AND P2, PT, R100, RZ, PT ;  /* 0x000000ff6400720c */ /* 0x000fe20003f45070 */
[----:B------:R-:W-:Y:S01]  /*39d0*/  UIADD3 UR10, UP1, UR10, 0x2, URZ ;  /* 0x000000020a0a7890 */ /* 0x000fe2000ff3e03f */
[----:B------:R-:W-:Y:S01]  /*39e0*/  SEL R98, RZ, 0x4, P3 ;  /* 0x00000004ff627807 */ /* 0x000fe20001800000 */
[----:B------:R-:W-:Y:S01]  /*39f0*/  UIADD3.X UR9, UR5, 0x40000040, URZ, UP0, !UPT ;  /* 0x4000004005097890 */ /* 0x000fe200087fe43f */
[----:B------:R-:W-:Y:S01]  /*3a00*/  SEL R99, R99, RZ, !P0 ;  /* 0x000000ff63637207 */ /* 0x000fe20004000000 */
[----:B------:R-:W-:Y:S01]  /*3a10*/  UIADD3.X UR11, UR6, 0x40000040, URZ, UP1, !UPT ;  /* 0x40000040060b7890 */ /* 0x000fe20008ffe43f */
[----:B------:R-:W-:Y:S01]  /*3a20*/  SEL R101, RZ, 0x4, P4 ;  /* 0x00000004ff657807 */ /* 0x000fe20002000000 */
[----:B------:R-:W-:Y:S01]  /*3a30*/  UIADD3.64 UR20, UR8, 0x2, URZ ;  /* 0x0000000208147897 */ /* 0x000fe2000fffe03f */
[-C--:B------:R-:W-:Y:S01]  /*3a40*/  LEA R100, P3, R9, R155.reuse, 0x2 ;  /* 0x0000009b09647211 */ /* 0x080fe200078610ff */
[----:B------:R-:W-:Y:S01]  /*3a50*/  UIADD3.64 UR22, UR10, 0x2, URZ ;  /* 0x000000020a167897 */ /* 0x000fe2000fffe03f */
[----:B------:R-:W-:Y:S01]  /*3a60*/  ISETP.NE.U32.AND P5, PT, R99, RZ, PT ;  /* 0x000000ff6300720c */ /* 0x000fe20003fa5070 */
[----:B------:R-:W-:Y:S01]  /*3a70*/  UISETP.GT.AND UP0, UPT, UR12, 0x2, UPT ;  /* 0x000000020c00788c */ /* 0x000fe2000bf04270 */
[----:B------:R-:W-:Y:S01]  /*3a80*/  SEL R102, R101, RZ, !P0 ;  /* 0x000000ff65667207 */ /* 0x000fe20004000000 */
[----:B------:R-:W-:Y:S01]  /*3a90*/  IMAD.X R101, R106, 0x1, R132, P3 ;  /* 0x000000016a657824 */ /* 0x000fe200018e0684 */
[----:B------:R-:W-:Y:S01]  /*3aa0*/  SEL R99, R98, RZ, !P0 ;  /* 0x000000ff62637207 */ /* 0x000fe20004000000 */
[----:B------:R-:W-:Y:S01]  /*3ab0*/  USEL UR12, UR12, URZ, !UP0 ;  /* 0x0000003f0c0c7287 */ /* 0x000fe2000c000000 */
[----:B------:R-:W-:-:S02]  /*3ac0*/  LEA R98, P6, R13, R155, 0x2 ;  /* 0x0000009b0d627211 */ /* 0x000fc400078c10ff */
[----:B------:R-:W-:Y:S01]  /*3ad0*/  ISETP.NE.U32.AND P3, PT, R99, RZ, PT ;  /* 0x000000ff6300720c */ /* 0x000fe20003f65070 */
[----:B------:R-:W-:Y:S01]  /*3ae0*/  ULEA UR5, UR12, UR7, 0xd ;  /* 0x000000070c057291 */ /* 0x000fe2000f8e683f */
[----:B------:R-:W-:Y:S01]  /*3af0*/  ISETP.NE.U32.AND P4, PT, R102, RZ, PT ;  /* 0x000000ff6600720c */ /* 0x000fe20003f85070 */
[----:B------:R-:W-:Y:S01]  /*3b00*/  IMAD.X R99, R106, 0x1, R130, P6 ;  /* 0x000000016a637824 */ /* 0x000fe200030e0682 */
[----:B------:R-:W-:-:S03]  /*3b10*/  ISETP.GE.AND P6, PT, R63, R136, PT ;  /* 0x000000883f00720c */ /* 0x000fc60003fc6270 */
[----:B------:R-:W-:Y:S01]  /*3b20*/  VIADD R109, R8, UR5 ;  /* 0x00000005086d7c36 */ /* 0x000fe20008000000 */
[----:B------:R-:W-:Y:S01]  /*3b30*/  SEL R105, RZ, 0x4, P6 ;  /* 0x00000004ff697807 */ /* 0x000fe20003000000 */
[----:B------:R-:W-:Y:S01]  /*3b40*/  VIADD R111, R58, UR5 ;  /* 0x000000053a6f7c36 */ /* 0x000fe20008000000 */
[----:B------:R-:W-:Y:S01]  /*3b50*/  LEA R102, P6, R19, R155, 0x2 ;  /* 0x0000009b13667211 */ /* 0x000fe200078c10ff */
[----:B------:R-:W-:Y:S01]  /*3b60*/  VIADD R138, R66, UR5 ;  /* 0x00000005428a7c36 */ /* 0x000fe20008000000 */
[----:B------:R-:W-:Y:S01]  /*3b70*/  SEL R108, R105, RZ, !P0 ;  /* 0x000000ff696c7207 */ /* 0x000fe20004000000 */
[----:B------:R-:W-:Y:S02]  /*3b80*/  VIADD R140, R68, UR5 ;  /* 0x00000005448c7c36 */ /* 0x000fe40008000000 */
[----:B------:R-:W-:Y:S01]  /*3b90*/  VIADD R142, R72, UR5 ;  /* 0x00000005488e7c36 */ /* 0x000fe20008000000 */
[----:B------:R-:W-:Y:S01]  /*3ba0*/  HGMMA.64x64x8.F32.TF32 R24, gdesc[UR8], R24 ;  /* 0x04e00000081879f0 */ /* 0x000fe20008702818 */
[----:B------:R-:W-:-:S02]  /*3bb0*/  UIADD3.64 UR8, UR8, 0x4, URZ ;  /* 0x0000000408087897 */ /* 0x000fc4000fffe03f */
[----:B------:R-:W-:Y:S01]  /*3bc0*/  UIADD3.64 UR10, UR10, 0x4, URZ ;  /* 0x000000040a0a7897 */ /* 0x000fe2000fffe03f */
[----:B------:R-:W-:Y:S08]  /*3bd0*/  HGMMA.64x64x8.F32.TF32 R24, gdesc[UR20], R24 ;  /* 0x04e00000141879f0 */ /* 0x000ff00008702818 */
[----:B------:R-:W-:Y:S03]  /*3be0*/  HGMMA.64x64x8.F32.TF32 R24, gdesc[UR8], R24, gsb0 ;  /* 0x04e00000081879f0 */ /* 0x000fe60008002818 */
[----:B------:R-:W-:-:S02]  /*3bf0*/  WARPGROUP.DEPBAR.LE gsb0, 0x1 ;  /* 0x00008000000079c5 */ /* 0x000fc40000010100 */
[----:B------:R-:W-:Y:S06]  /*3c00*/  BAR.SYNC.DEFER_BLOCKING 0x0 ;  /* 0x0000000000007b1d */ /* 0x000fec0000010000 */
[----:B------:R-:W-:Y:S01]  /*3c10*/  @!PT LDS RZ, [RZ] ;  /* 0x00000000fffff984 */ /* 0x000fe20000000800 */
[----:B------:R-:W-:Y:S01]  /*3c20*/  @!PT LDS RZ, [RZ] ;  /* 0x00000000fffff984 */ /* 0x000fe20000000800 */
[----:B------:R-:W-:Y:S01]  /*3c30*/  @!PT LDS RZ, [RZ] ;  /* 0x00000000fffff984 */ /* 0x000fe20000000800 */
[----:B------:R-:W-:Y:S01]  /*3c40*/  LDGSTS.E [R109], desc[UR16][R100.64], P1 ;  /* 0x00000000646d7fae */ /* 0x000fe20008921850 */
[----:B------:R-:W-:-:S03]  /*3c50*/  ISETP.GE.AND P1, PT, R61, R136, PT ;  /* 0x000000883d00720c */ /* 0x000fc60003f26270 */
[----:B------:R1:W-:Y:S01]  /*3c60*/  LDGSTS.E [R109+0x8], desc[UR16][R98.64], P5 ;  /* 0x00008000626d7fae */ /* 0x0003e2000a921850 */
[----:B------:R-:W-:Y:S02]  /*3c70*/  SEL R103, RZ, 0x4, P1 ;  /* 0x00000004ff677807 */ /* 0x000fe40000800000 */
[----:B------:R-:W-:Y:S02]  /*3c80*/  LEA R104, P1, R17, R155, 0x2 ;  /* 0x0000009b11687211 */ /* 0x000fe400078210ff */
[----:B------:R-:W-:-:S03]  /*3c90*/  SEL R103, R103, RZ, !P0 ;  /* 0x000000ff67677207 */ /* 0x000fc60004000000 */
[C---:B------:R-:W-:Y:S01]  /*3ca0*/  IMAD.X R105, R106.reuse, 0x1, R128, P1 ;  /* 0x000000016a697824 */ /* 0x040fe200008e0680 */
[----:B------:R-:W-:Y:S01]  /*3cb0*/  ISETP.NE.U32.AND P5, PT, R103, RZ, PT ;  /* 0x000000ff6700720c */ /* 0x000fe20003fa5070 */
[----:B------:R-:W-:Y:S01]  /*3cc0*/  IMAD.X R103, R106, 0x1, R124, P6 ;  /* 0x000000016a677824 */ /* 0x000fe200030e067c */
[-C--:B------:R-:W-:Y:S01]  /*3cd0*/  ISETP.GE.AND P6, PT, R65, R136.reuse, PT ;  /* 0x000000884100720c */ /* 0x080fe20003fc6270 */
[----:B-1----:R-:W-:Y:S01]  /*3ce0*/  VIADD R109, R60, UR5 ;  /* 0x000000053c6d7c36 */ /* 0x002fe20008000000 */
[----:B------:R-:W-:Y:S01]  /*3cf0*/  LDGSTS.E [R111], desc[UR16][R104.64], P2 ;  /* 0x00000000686f7fae */ /* 0x000fe20009121850 */
[----:B------:R-:W-:Y:S02]  /*3d00*/  ISETP.GE.AND P2, PT, R5, R136, PT ;  /* 0x000000880500720c */ /* 0x000fe40003f46270 */
[----:B------:R-:W-:Y:S01]  /*3d10*/  SEL R101, RZ, 0x4, P6 ;  /* 0x00000004ff657807 */ /* 0x000fe20003000000 */
[----:B------:R1:W-:Y:S01]  /*3d20*/  LDGSTS.E [R111+0x8], desc[UR16][R102.64], P3 ;  /* 0x00008000666f7fae */ /* 0x0003e20009921850 */
[----:B------:R-:W-:-:S02]  /*3d30*/  SEL R99, RZ, 0x4, P2 ;  /* 0x00000004ff637807 */ /* 0x000fc40001000000 */
[-C--:B------:R-:W-:Y:S02]  /*3d40*/  LEA R100, P2, R21, R155.reuse, 0x2 ;  /* 0x0000009b15647211 */ /* 0x080fe400078410ff */
[----:B------:R-:W-:Y:S02]  /*3d50*/  ISETP.NE.U32.AND P1, PT, R108, RZ, PT ;  /* 0x000000ff6c00720c */ /* 0x000fe40003f25070 */
[----:B------:R-:W-:Y:S01]  /*3d60*/  SEL R108, R101, RZ, !P0 ;  /* 0x000000ff656c7207 */ /* 0x000fe20004000000 */
[----:B------:R-:W-:Y:S01]  /*3d70*/  IMAD.X R101, R106, 0x1, R122, P2 ;  /* 0x000000016a657824 */ /* 0x000fe200010e067a */
[----:B------:R-:W-:Y:S02]  /*3d80*/  IADD3 R98, P6, R14, R155, RZ ;  /* 0x0000009b0e627210 */ /* 0x000fe40007fde0ff */
[----:B------:R-:W-:Y:S01]  /*3d90*/  SEL R99, R99, RZ, !P0 ;  /* 0x000000ff63637207 */ /* 0x000fe20004000000 */
[----:B-1----:R-:W-:Y:S01]  /*3da0*/  VIADD R111, R62, UR5 ;  /* 0x000000053e6f7c36 */ /* 0x002fe20008000000 */
[----:B------:R-:W-:Y:S01]  /*3db0*/  LDGSTS.E [R109], desc[UR16][R100.64], P4 ;  /* 0x00000000646d7fae */ /* 0x000fe2000a121850 */
[----:B------:R-:W-:-:S02]  /*3dc0*/  ISETP.GE.AND P4, PT, R67, R136, PT ;  /* 0x000000884300720c */ /* 0x000fc40003f86270 */
[----:B------:R-:W-:Y:S01]  /*3dd0*/  ISETP.NE.U32.AND P2, PT, R99, RZ, PT ;  /* 0x000000ff6300720c */ /* 0x000fe20003f45070 */
[----:B------:R-:W-:Y:S01]  /*3de0*/  IMAD.X R99, R106, 0x1, R78, P6 ;  /* 0x000000016a637824 */ /* 0x000fe200030e064e */
[----:B------:R-:W-:Y:S02]  /*3df0*/  ISETP.GE.AND P6, PT, R69, R136, PT ;  /* 0x000000884500720c */ /* 0x000fe40003fc6270 */
[----:B------:R-:W-:Y:S02]  /*3e00*/  SEL R103, RZ, 0x4, P4 ;  /* 0x00000004ff677807 */ /* 0x000fe40002000000 */
[----:B------:R-:W-:Y:S01]  /*3e10*/  SEL R105, RZ, 0x4, P6 ;  /* 0x00000004ff697807 */ /* 0x000fe20003000000 */
[----:B------:R1:W-:Y:S01]  /*3e20*/  LDGSTS.E [R109+0x8], desc[UR16][R98.64], P5 ;  /* 0x00008000626d7fae */ /* 0x0003e2000a921850 */
[-C--:B------:R-:W-:Y:S02]  /*3e30*/  IADD3 R104, P4, R16, R155.reuse, RZ ;  /* 0x0000009b10687210 */ /* 0x080fe40007f9e0ff */
[----:B------:R-:W-:-:S02]  /*3e40*/  IADD3 R102, P6, R10, R155, RZ ;  /* 0x0000009b0a667210 */ /* 0x000fc40007fde0ff */
[----:B------:R-:W-:Y:S02]  /*3e50*/  SEL R103, R103, RZ, !P0 ;  /* 0x000000ff67677207 */ /* 0x000fe40004000000 */
[----:B------:R-:W-:Y:S02]  /*3e60*/  ISETP.NE.U32.AND P3, PT, R108, RZ, PT ;  /* 0x000000ff6c00720c */ /* 0x000fe40003f65070 */
[----:B------:R-:W-:Y:S01]  /*3e70*/  SEL R108, R105, RZ, !P0 ;  /* 0x000000ff696c7207 */ /* 0x000fe20004000000 */
[C---:B------:R-:W-:Y:S01]  /*3e80*/  IMAD.X R105, R106.reuse, 0x1, R80, P4 ;  /* 0x000000016a697824 */ /* 0x040fe200020e0650 */
[----:B------:R-:W-:Y:S01]  /*3e90*/  ISETP.NE.U32.AND P5, PT, R103, RZ, PT ;  /* 0x000000ff6700720c */ /* 0x000fe20003fa5070 */
[----:B------:R-:W-:Y:S01]  /*3ea0*/  IMAD.X R103, R106, 0x1, R81, P6 ;  /* 0x000000016a677824 */ /* 0x000fe200030e0651 */
[-C--:B------:R-:W-:Y:S01]  /*3eb0*/  ISETP.GE.AND P6, PT, R71, R136.reuse, PT ;  /* 0x000000884700720c */ /* 0x080fe20003fc6270 */
[----:B-1----:R-:W-:Y:S01]  /*3ec0*/  VIADD R109, R64, UR5 ;  /* 0x00000005406d7c36 */ /* 0x002fe20008000000 */
[----:B------:R-:W-:Y:S01]  /*3ed0*/  LDGSTS.E [R111], desc[UR16][R104.64], P1 ;  /* 0x00000000686f7fae */ /* 0x000fe20008921850 */
[----:B------:R-:W-:-:S02]  /*3ee0*/  ISETP.GE.AND P1, PT, R73, R136, PT ;  /* 0x000000884900720c */ /* 0x000fc40003f26270 */
[----:B------:R-:W-:Y:S01]  /*3ef0*/  SEL R99, RZ, 0x4, P6 ;  /* 0x00000004ff637807 */ /* 0x000fe20003000000 */
[----:B------:R1:W-:Y:S01]  /*3f00*/  LDGSTS.E [R111+0x8], desc[UR16][R102.64], P2 ;  /* 0x00008000666f7fae */ /* 0x0003e20009121850 */
[----:B------:R-:W-:Y:S02]  /*3f10*/  ISETP.NE.U32.AND P4, PT, R108, RZ, PT ;  /* 0x000000ff6c00720c */ /* 0x000fe40003f85070 */
[-C--:B------:R-:W-:Y:S02]  /*3f20*/  IADD3 R100, P2, R20, R155.reuse, RZ ;  /* 0x0000009b14647210 */ /* 0x080fe40007f5e0ff */
[----:B------:R-:W-:Y:S02]  /*3f30*/  SEL R108, RZ, 0x4, P1 ;  /* 0x00000004ff6c7807 */ /* 0x000fe40000800000 */
[----:B------:R-:W-:Y:S01]  /*3f40*/  IADD3 R98, P1, R22, R155, RZ ;  /* 0x0000009b16627210 */ /* 0x000fe20007f3e0ff */
[----:B------:R-:W-:Y:S01]  /*3f50*/  IMAD.X R101, R106, 0x1, R82, P2 ;  /* 0x000000016a657824 */ /* 0x000fe200010e0652 */
[----:B------:R-:W-:-:S02]  /*3f60*/  SEL R99, R99, RZ, !P0 ;  /* 0x000000ff63637207 */ /* 0x000fc40004000000 */
[----:B------:R-:W-:Y:S02]  /*3f70*/  ISETP.GE.AND P6, PT, R75, R136, PT ;  /* 0x000000884b00720c */ /* 0x000fe40003fc6270 */
[----:B------:R-:W-:Y:S01]  /*3f80*/  ISETP.NE.U32.AND P2, PT, R99, RZ, PT ;  /* 0x000000ff6300720c */ /* 0x000fe20003f45070 */
[----:B------:R-:W-:Y:S01]  /*3f90*/  IMAD.X R99, R106, 0x1, R83, P1 ;  /* 0x000000016a637824 */ /* 0x000fe200008e0653 */
[----:B------:R-:W-:Y:S01]  /*3fa0*/  SEL R108, R108, RZ, !P0 ;  /* 0x000000ff6c6c7207 */ /* 0x000fe20004000000 */
[----:B------:R2:W-:Y:S01]  /*3fb0*/  LDGSTS.E [R109], desc[UR16][R100.64], P3 ;  /* 0x00000000646d7fae */ /* 0x0005e20009921850 */
[----:B-1----:R-:W-:Y:S02]  /*3fc0*/  SEL R102, RZ, 0x4, P6 ;  /* 0x00000004ff667807 */ /* 0x002fe40003000000 */
[----:B------:R-:W-:Y:S01]  /*3fd0*/  IADD3 R104, P6, R56, R155, RZ ;  /* 0x0000009b38687210 */ /* 0x000fe20007fde0ff */
[----:B------:R1:W-:Y:S01]  /*3fe0*/  LDGSTS.E [R109+0x8], desc[UR16][R98.64], P5 ;  /* 0x00008000626d7fae */ /* 0x0003e2000a921850 */
[----:B------:R-:W-:-:S02]  /*3ff0*/  ISETP.NE.U32.AND P1, PT, R108, RZ, PT ;  /* 0x000000ff6c00720c */ /* 0x000fc40003f25070 */
[-C--:B------:R-:W-:Y:S01]  /*4000*/  ISETP.GE.AND P5, PT, R11, R136.reuse, PT ;  /* 0x000000880b00720c */ /* 0x080fe20003fa6270 */
[----:B------:R-:W-:Y:S01]  /*4010*/  IMAD.X R105, R106, 0x1, R84, P6 ;  /* 0x000000016a697824 */ /* 0x000fe200030e0654 */
[-C--:B------:R-:W-:Y:S02]  /*4020*/  ISETP.GE.AND P3, PT, R77, R136.reuse, PT ;  /* 0x000000884d00720c */ /* 0x080fe40003f66270 */
[----:B------:R-:W-:Y:S01]  /*4030*/  ISETP.GE.AND P6, PT, R4, R136, PT ;  /* 0x000000880400720c */ /* 0x000fe20003fc6270 */
[----:B--2---:R-:W-:Y:S01]  /*4040*/  IMAD.MOV.U32 R100, RZ, RZ, R155 ;  /* 0x000000ffff647224 */ /* 0x004fe200078e009b */
[----:B------:R-:W-:Y:S01]  /*4050*/  SEL R102, R102, RZ, !P0 ;  /* 0x000000ff66667207 */ /* 0x000fe20004000000 */
[----:B------:R-:W-:Y:S01]  /*4060*/  IMAD.MOV.U32 R101, RZ, RZ, R106 ;  /* 0x000000ffff657224 */ /* 0x000fe200078e006a */
[----:B------:R-:W-:Y:S01]  /*4070*/  SEL R103, RZ, 0x4, P3 ;  /* 0x00000004ff677807 */ /* 0x000fe20001800000 */
[----:B------:R2:W-:Y:S01]  /*4080*/  LDGSTS.E [R138], desc[UR16][R104.64], P4 ;  /* 0x00000000688a7fae */ /* 0x0005e2000a121850 */
[----:B-1----:R-:W-:Y:S01]  /*4090*/  SEL R98, RZ, 0x4, P5 ;  /* 0x00000004ff627807 */ /* 0x002fe20002800000 */
[----:B------:R-:W-:Y:S01]  /*40a0*/  IMAD.WIDE R112, R90, 0x4, R100 ;  /* 0x000000045a707825 */ /* 0x000fe200078e0264 */
[----:B------:R-:W-:-:S02]  /*40b0*/  SEL R99, RZ, 0x4, P6 ;  /* 0x00000004ff637807 */ /* 0x000fc40003000000 */
[----:B------:R-:W-:Y:S01]  /*40c0*/  SEL R98, R98, RZ, !P0 ;  /* 0x000000ff62627207 */ /* 0x000fe20004000000 */
[--C-:B------:R-:W-:Y:S01]  /*40d0*/  IMAD.WIDE R110, R89, 0x4, R100.reuse ;  /* 0x00000004596e7825 */ /* 0x100fe200078e0264 */
[----:B------:R-:W-:Y:S01]  /*40e0*/  ISETP.NE.U32.AND P3, PT, R102, RZ, PT ;  /* 0x000000ff6600720c */ /* 0x000fe20003f65070 */
[----:B------:R1:W-:Y:S01]  /*40f0*/  LDGSTS.E [R138+0x8], desc[UR16][R112.64], P2 ;  /* 0x00008000708a7fae */ /* 0x0003e20009121850 */
[----:B------:R-:W-:Y:S01]  /*4100*/  ISETP.NE.U32.AND P6, PT, R98, RZ, PT ;  /* 0x000000ff6200720c */ /* 0x000fe20003fc5070 */
[--C-:B------:R-:W-:Y:S01]  /*4110*/  IMAD.WIDE R108, R88, 0x4, R100.reuse ;  /* 0x00000004586c7825 */ /* 0x100fe200078e0264 */
[----:B------:R-:W-:Y:S01]  /*4120*/  SEL R103, R103, RZ, !P0 ;  /* 0x000000ff67677207 */ /* 0x000fe20004000000 */
[----:B------:R3:W-:Y:S01]  /*4130*/  LDGSTS.E [R140], desc[UR16][R110.64], P1 ;  /* 0x000000006e8c7fae */ /* 0x0007e20008921850 */
[----:B------:R-:W-:Y:S01]  /*4140*/  SEL R99, R99, RZ, !P0 ;  /* 0x000000ff63637207 */ /* 0x000fe20004000000 */
[----:B------:R-:W-:Y:S01]  /*4150*/  IMAD.WIDE R100, R87, 0x4, R100 ;  /* 0x0000000457647825 */ /* 0x000fe200078e0264 */
[----:B------:R-:W-:-:S02]  /*4160*/  IADD3 R98, P2, R12, R155, RZ ;  /* 0x0000009b0c627210 */ /* 0x000fc40007f5e0ff */
[----:B------:R-:W-:Y:S01]  /*4170*/  IADD3 R102, P1, R18, R151, RZ ;  /* 0x0000009712667210 */ /* 0x000fe20007f3e0ff */
[----:B------:R-:W-:Y:S01]  /*4180*/  VIADD R136, R136, 0xffffffe0 ;  /* 0xffffffe088887836 */ /* 0x000fe20000000000 */
[----:B------:R-:W-:Y:S01]  /*4190*/  ISETP.NE.U32.AND P5, PT, R103, RZ, PT ;  /* 0x000000ff6700720c */ /* 0x000fe20003fa5070 */
[----:B------:R4:W-:Y:S01]  /*41a0*/  LDGSTS.E [R140+0x8], desc[UR16][R108.64], P3 ;  /* 0x000080006c8c7fae */ /* 0x0009e20009921850 */
[----:B------:R-:W-:Y:S01]  /*41b0*/  ISETP.NE.U32.AND P0, PT, R99, RZ, PT ;  /* 0x000000ff6300720c */ /* 0x000fe20003f05070 */
[----:B------:R-:W-:Y:S01]  /*41c0*/  IMAD.X R99, R106, 0x1, R85, P2 ;  /* 0x000000016a637824 */ /* 0x000fe200010e0655 */
[----:B--2---:R-:W-:Y:S01]  /*41d0*/  IADD3 R104, P2, R18, R143, RZ ;  /* 0x0000008f12687210 */ /* 0x004fe20007f5e0ff */
[--C-:B------:R-:W-:Y:S01]  /*41e0*/  IMAD.X R103, R94, 0x1, R86.reuse, P1 ;  /* 0x000000015e677824 */ /* 0x100fe200008e0656 */
[----:B-1----:R-:W-:Y:S01]  /*41f0*/  IADD3 R112, P1, R18, R135, RZ ;  /* 0x0000008712707210 */ /* 0x002fe20007f3e0ff */
[----:B------:R-:W-:Y:S02]  /*4200*/  VIADD R138, R2, UR5 ;  /* 0x00000005028a7c36 */ /* 0x000fe40008000000 */
[--C-:B------:R-:W-:Y:S01]  /*4210*/  IMAD.X R105, R165, 0x1, R86.reuse, P2 ;  /* 0x00000001a5697824 */ /* 0x100fe200010e0656 */
[C---:B---3--:R-:W-:Y:S01]  /*4220*/  IADD3 R110, P2, R18.reuse, R127, RZ ;  /* 0x0000007f126e7210 */ /* 0x048fe20007f5e0ff */
[--C-:B------:R-:W-:Y:S01]  /*4230*/  IMAD.X R113, R159, 0x1, R86.reuse, P1 ;  /* 0x000000019f717824 */ /* 0x100fe200008e0656 */
[----:B----4-:R-:W-:Y:S01]  /*4240*/  IADD3 R108, P1, R18, R119, RZ ;  /* 0x00000077126c7210 */ /* 0x010fe20007f3e0ff */
[----:B------:R1:W-:Y:S02]  /*4250*/  LDGSTS.E [R142], desc[UR16][R100.64], P5 ;  /* 0x00000000648e7fae */ /* 0x0003e4000a921850 */
[----:B------:R-:W-:-:S02]  /*4260*/  IMAD.X R111, R161, 0x1, R86, P2 ;  /* 0x00000001a16f7824 */ /* 0x000fc400010e0656 */
[----:B------:R-:W-:Y:S01]  /*4270*/  VIADD R140, R74, UR5 ;  /* 0x000000054a8c7c36 */ /* 0x000fe20008000000 */
[----:B------:R2:W-:Y:S01]  /*4280*/  LDGSTS.E [R142+0x8], desc[UR16][R98.64], P6 ;  /* 0x00008000628e7fae */ /* 0x0005e2000b121850 */
[----:B------:R-:W-:-:S03]  /*4290*/  IMAD.X R109, R153, 0x1, R86, P1 ;  /* 0x00000001996d7824 */ /* 0x000fc600008e0656 */
[----:B------:R-:W0:Y:S01]  /*42a0*/  LDGDEPBAR ;  /* 0x00000000000079af */ /* 0x000e220000000000 */
[----:B-1----:R-:W-:-:S03]  /*42b0*/  IADD3 R100, P2, R18, R117, RZ ;  /* 0x0000007512647210 */ /* 0x002fc60007f5e0ff */
[----:B------:R1:W-:Y:S01]  /*42c0*/  LDGSTS.E [R138+0x6000], desc[UR16][R102.64], P0 ;  /* 0x06000000668a7fae */ /* 0x0003e20008121850 */
[-C--:B------:R-:W-:Y:S02]  /*42d0*/  IADD3 R117, P6, R117, R118.reuse, RZ ;  /* 0x0000007675757210 */ /* 0x080fe40007fde0ff */
[C---:B--2---:R-:W-:Y:S01]  /*42e0*/  IADD3 R98, P1, R18.reuse, R107, RZ ;  /* 0x0000006b12627210 */ /* 0x044fe20007f3e0ff */
[----:B------:R-:W-:Y:S01]  /*42f0*/  IMAD.X R101, R145, 0x1, R86, P2 ;  /* 0x0000000191657824 */ /* 0x000fe200010e0656 */
[----:B------:R2:W-:Y:S01]  /*4300*/  LDGSTS.E [R138+0x6400], desc[UR16][R104.64], P0 ;  /* 0x06400000688a7fae */ /* 0x0005e20008121850 */
[----:B------:R-:W-:Y:S01]  /*4310*/  IADD3 R107, P4, R107, R118, RZ ;  /* 0x000000766b6b7210 */ /* 0x000fe20007f9e0ff */
[----:B------:R-:W-:Y:S02]  /*4320*/  IMAD.X R145, R145, 0x1, R116, P6 ;  /* 0x0000000191917824 */ /* 0x000fe400030e0674 */
[C---:B------:R-:W-:Y:S01]  /*4330*/  IMAD.X R99, R137.reuse, 0x1, R86, P1 ;  /* 0x0000000189637824 */ /* 0x040fe200008e0656 */
[----:B------:R3:W-:Y:S01]  /*4340*/  LDGSTS.E [R138+0x6800], desc[UR16][R112.64], P0 ;  /* 0x06800000708a7fae */ /* 0x0007e20008121850 */
[----:B------:R-:W-:Y:S01]  /*4350*/  IMAD.X R137, R137, 0x1, R116, P4 ;  /* 0x0000000189897824 */ /* 0x000fe200020e0674 */
[----:B-1----:R-:W-:-:S02]  /*4360*/  IADD3 R102, P2, R18, R93, RZ ;  /* 0x0000005d12667210 */ /* 0x002fc40007f5e0ff */
[----:B------:R1:W-:Y:S01]  /*4370*/  LDGSTS.E [R138+0x6c00], desc[UR16][R110.64], P0 ;  /* 0x06c000006e8a7fae */ /* 0x0003e20008121850 */
[C---:B--2---:R-:W-:Y:S02]  /*4380*/  IADD3 R104, P1, R18.reuse, R147, RZ ;  /* 0x0000009312687210 */ /* 0x044fe40007f3e0ff */
[--C-:B------:R-:W-:Y:S01]  /*4390*/  IMAD.X R103, R129, 0x1, R86.reuse, P2 ;  /* 0x0000000181677824 */ /* 0x100fe200010e0656 */
[----:B------:R2:W-:Y:S01]  /*43a0*/  LDGSTS.E [R138+0x7000], desc[UR16][R108.64], P0 ;  /* 0x070000006c8a7fae */ /* 0x0005e20008121850 */
[----:B---3--:R-:W-:Y:S01]  /*43b0*/  IADD3 R112, P2, R18, R139, RZ ;  /* 0x0000008b12707210 */ /* 0x008fe20007f5e0ff */
[--C-:B------:R-:W-:Y:S02]  /*43c0*/  IMAD.X R105, R92, 0x1, R86.reuse, P1 ;  /* 0x000000015c697824 */ /* 0x100fe400008e0656 */
[----:B------:R3:W-:Y:S01]  /*43d0*/  LDGSTS.E [R138+0x7400], desc[UR16][R100.64], P0 ;  /* 0x07400000648a7fae */ /* 0x0007e20008121850 */
[-C--:B------:R-:W-:Y:S02]  /*43e0*/  IADD3 R139, P6, R139, R118.reuse, RZ ;  /* 0x000000768b8b7210 */ /* 0x080fe40007fde0ff */
[C---:B-1----:R-:W-:Y:S01]  /*43f0*/  IADD3 R110, P1, R18.reuse, R131, RZ ;  /* 0x00000083126e7210 */ /* 0x042fe20007f3e0ff */
[----:B------:R-:W-:Y:S01]  /*4400*/  IMAD.X R113, R163, 0x1, R86, P2 ;  /* 0x00000001a3717824 */ /* 0x000fe200010e0656 */
[----:B------:R1:W-:Y:S01]  /*4410*/  LDGSTS.E [R138+0x7800], desc[UR16][R98.64], P0 ;  /* 0x07800000628a7fae */ /* 0x0003e20008121850 */
[----:B------:R-:W-:Y:S01]  /*4420*/  IADD3 R131, P4, R131, R118, RZ ;  /* 0x0000007683837210 */ /* 0x000fe20007f9e0ff */
[----:B------:R-:W-:Y:S01]  /*4430*/  IMAD.X R163, R163, 0x1, R116, P6 ;  /* 0x00000001a3a37824 */ /* 0x000fe200030e0674 */
[----:B--2---:R-:W-:Y:S01]  /*4440*/  IADD3 R108, P2, R18, R123, RZ ;  /* 0x0000007b126c7210 */ /* 0x004fe20007f5e0ff */
[C---:B------:R-:W-:Y:S01]  /*4450*/  IMAD.X R111, R91.reuse, 0x1, R86, P1 ;  /* 0x000000015b6f7824 */ /* 0x040fe200008e0656 */
[----:B------:R2:W-:Y:S01]  /*4460*/  LDGSTS.E [R138+0x7c00], desc[UR16][R102.64], P0 ;  /* 0x07c00000668a7fae */ /* 0x0005e20008121850 */
[----:B------:R-:W-:Y:S01]  /*4470*/  IMAD.X R91, R91, 0x1, R116, P4 ;  /* 0x000000015b5b7824 */ /* 0x000fe200020e0674 */
[----:B------:R-:W-:Y:S01]  /*4480*/  ISETP.NE.U32.AND P4, PT, R126, UR4, PT ;  /* 0x000000047e007c0c */ /* 0x000fe2000bf85070 */
[----:B------:R-:W-:Y:S01]  /*4490*/  IMAD.X R109, R157, 0x1, R86, P2 ;  /* 0x000000019d6d7824 */ /* 0x000fe200010e0656 */
[----:B------:R4:W-:Y:S01]  /*44a0*/  LDGSTS.E [R140+0x6200], desc[UR16][R104.64], P0 ;  /* 0x06200000688c7fae */ /* 0x0009e20008121850 */
[----:B---3--:R-:W-:-:S02]  /*44b0*/  IADD3 R100, P2, R18, R115, RZ ;  /* 0x0000007312647210 */ /* 0x008fc40007f5e0ff */
[C---:B-1----:R-:W-:Y:S01]  /*44c0*/  IADD3 R98, P1, R18.reuse, R121, RZ ;  /* 0x0000007912627210 */ /* 0x042fe20007f3e0ff */
[----:B------:R1:W-:Y:S01]  /*44d0*/  LDGSTS.E [R140+0x6600], desc[UR16][R112.64], P0 ;  /* 0x06600000708c7fae */ /* 0x0003e20008121850 */
[-C--:B------:R-:W-:Y:S01]  /*44e0*/  IADD3 R115, P5, R115, R118.reuse, RZ ;  /* 0x0000007673737210 */ /* 0x080fe20007fbe0ff */
[--C-:B------:R-:W-:Y:S01]  /*44f0*/  IMAD.X R101, R141, 0x1, R86.reuse, P2 ;  /* 0x000000018d657824 */ /* 0x100fe200010e0656 */
[----:B------:R-:W-:Y:S01]  /*4500*/  IADD3 R93, P2, R93, R118, RZ ;  /* 0x000000765d5d7210 */ /* 0x000fe20007f5e0ff */
[----:B------:R-:W-:Y:S01]  /*4510*/  IMAD.X R99, R149, 0x1, R86, P1 ;  /* 0x0000000195637824 */ /* 0x000fe200008e0656 */
[C---:B--2---:R-:W-:Y:S01]  /*4520*/  IADD3 R102, P1, R18.reuse, R95, RZ ;  /* 0x0000005f12667210 */ /* 0x044fe20007f3e0ff */
[----:B------:R1:W-:Y:S01]  /*4530*/  LDGSTS.E [R140+0x6a00], desc[UR16][R110.64], P0 ;  /* 0x06a000006e8c7fae */ /* 0x0003e20008121850 */
[--C-:B------:R-:W-:Y:S01]  /*4540*/  IMAD.X R141, R141, 0x1, R116.reuse, P5 ;  /* 0x000000018d8d7824 */ /* 0x100fe200028e0674 */
[----:B----4-:R-:W-:Y:S01]  /*4550*/  IADD3 R104, P3, R18, R134, RZ ;  /* 0x0000008612687210 */ /* 0x010fe20007f7e0ff */
[----:B------:R-:W-:Y:S01]  /*4560*/  IMAD.X R129, R129, 0x1, R116, P2 ;  /* 0x0000000181817824 */ /* 0x000fe200010e0674 */
[----:B------:R1:W-:Y:S01]  /*4570*/  LDGSTS.E [R140+0x6e00], desc[UR16][R108.64], P0 ;  /* 0x06e000006c8c7fae */ /* 0x0003e20008121850 */
[--C-:B------:R-:W-:Y:S01]  /*4580*/  IMAD.X R103, R133, 0x1, R86.reuse, P1 ;  /* 0x0000000185677824 */ /* 0x100fe200008e0656 */
[-C--:B------:R-:W-:Y:S01]  /*4590*/  IADD3 R134, P1, R134, R118.reuse, RZ ;  /* 0x0000007686867210 */ /* 0x080fe20007f3e0ff */
[----:B------:R-:W-:Y:S01]  /*45a0*/  IMAD.X R105, R125, 0x1, R86, P3 ;  /* 0x000000017d697824 */ /* 0x000fe200018e0656 */
[-C--:B------:R-:W-:Y:S01]  /*45b0*/  IADD3 R95, P3, R95, R118.reuse, RZ ;  /* 0x000000765f5f7210 */ /* 0x080fe20007f7e0ff */
[----:B------:R1:W-:Y:S01]  /*45c0*/  LDGSTS.E [R140+0x7200], desc[UR16][R98.64], P0 ;  /* 0x07200000628c7fae */ /* 0x0003e20008121850 */
[-C--:B------:R-:W-:Y:S01]  /*45d0*/  IADD3 R123, P2, R123, R118.reuse, RZ ;  /* 0x000000767b7b7210 */ /* 0x080fe20007f5e0ff */
[--C-:B------:R-:W-:Y:S01]  /*45e0*/  IMAD.X R125, R125, 0x1, R116.reuse, P1 ;  /* 0x000000017d7d7824 */ /* 0x100fe200008e0674 */
[-C--:B------:R-:W-:Y:S01]  /*45f0*/  IADD3 R119, P1, R119, R118.reuse, RZ ;  /* 0x0000007677777210 */ /* 0x080fe20007f3e0ff */
[----:B------:R1:W-:Y:S01]  /*4600*/  LDGSTS.E [R140+0x7600], desc[UR16][R100.64], P0 ;  /* 0x07600000648c7fae */ /* 0x0003e20008121850 */
[--C-:B------:R-:W-:Y:S01]  /*4610*/  IMAD.X R133, R133, 0x1, R116.reuse, P3 ;  /* 0x0000000185857824 */ /* 0x100fe200018e0674 */
[-C--:B------:R-:W-:Y:S01]  /*4620*/  IADD3 R127, P3, R127, R118.reuse, RZ ;  /* 0x000000767f7f7210 */ /* 0x080fe20007f7e0ff */
[--C-:B------:R-:W-:Y:S01]  /*4630*/  IMAD.X R157, R157, 0x1, R116.reuse, P2 ;  /* 0x000000019d9d7824 */ /* 0x100fe200010e0674 */
[----:B------:R1:W-:Y:S01]  /*4640*/  LDGSTS.E [R140+0x7a00], desc[UR16][R102.64], P0 ;  /* 0x07a00000668c7fae */ /* 0x0003e20008121850 */
[--C-:B------:R-:W-:Y:S01]  /*4650*/  IMAD.X R153, R153, 0x1, R116.reuse, P1 ;  /* 0x0000000199997824 */ /* 0x100fe200008e0674 */
[-C--:B------:R-:W-:Y:S01]  /*4660*/  IADD3 R135, P5, R135, R118.reuse, RZ ;  /* 0x0000007687877210 */ /* 0x080fe20007fbe0ff */
[----:B------:R-:W-:Y:S01]  /*4670*/  IMAD.X R161, R161, 0x1, R116, P3 ;  /* 0x00000001a1a17824 */ /* 0x000fe200018e0674 */
[----:B------:R1:W-:Y:S01]  /*4680*/  LDGSTS.E [R140+0x7e00], desc[UR16][R104.64], P0 ;  /* 0x07e00000688c7fae */ /* 0x0003e20008121850 */
[----:B------:R-:W-:-:S02]  /*4690*/  IADD3 R121, P0, R121, R118, RZ ;  /* 0x0000007679797210 */ /* 0x000fc40007f1e0ff */
[-C--:B------:R-:W-:Y:S01]  /*46a0*/  IADD3 R147, P1, R147, R118.reuse, RZ ;  /* 0x0000007693937210 */ /* 0x080fe20007f3e0ff */
[----:B------:R-:W0:Y:S01]  /*46b0*/  LDGDEPBAR ;  /* 0x00000000000079af */ /* 0x000e220000000000 */
[-C--:B------:R-:W-:Y:S01]  /*46c0*/  IADD3 R151, P2, R151, R118.reuse, RZ ;  /* 0x0000007697977210 */ /* 0x080fe20007f5e0ff */
[--C-:B------:R-:W-:Y:S01]  /*46d0*/  IMAD.X R149, R149, 0x1, R116.reuse, P0 ;  /* 0x0000000195957824 */ /* 0x100fe200000e0674 */
[----:B------:R-:W-:Y:S01]  /*46e0*/  IADD3 R143, P0, R143, R118, RZ ;  /* 0x000000768f8f7210 */ /* 0x000fe20007f1e0ff */
[--C-:B------:R-:W-:Y:S01]  /*46f0*/  IMAD.X R159, R159, 0x1, R116.reuse, P5 ;  /* 0x000000019f9f7824 */ /* 0x100fe200028e0674 */
[----:B------:R-:W-:Y:S01]  /*4700*/  LEA R155, P3, R70, R155, 0x2 ;  /* 0x0000009b469b7211 */ /* 0x000fe200078610ff */
[--C-:B------:R-:W-:Y:S02]  /*4710*/  IMAD.X R92, R92, 0x1, R116.reuse, P1 ;  /* 0x000000015c5c7824 */ /* 0x100fe400008e0674 */
[--C-:B------:R-:W-:Y:S02]  /*4720*/  IMAD.X R165, R165, 0x1, R116.reuse, P0 ;  /* 0x00000001a5a57824 */ /* 0x100fe400000e0674 */
[----:B------:R-:W-:-:S02]  /*4730*/  IMAD.X R94, R94, 0x1, R116, P2 ;  /* 0x000000015e5e7824 */ /* 0x000fc400010e0674 */
[----:B------:R-:W-:Y:S01]  /*4740*/  IMAD.X R106, R106, 0x1, R120, P3 ;  /* 0x000000016a6a7824 */ /* 0x000fe200018e0678 */
[----:B-1----:R-:W-:Y:S06]  /*4750*/  @P4 BRA `(.L_x_1) ;  /* 0xfffffff000184947 */ /* 0x002fec000383ffff */
.L_x_0:
[----:B------:R-:W-:Y:S02]  /*4760*/  WARPGROUP.DEPBAR.LE gsb0, 0x0 ;  /* 0x00008000000079c5 */ /* 0x000fe40000010000 */
[----:B------:R-:W-:-:S04]  /*4770*/  DEPBAR.LE SB0, 0x0 ;  /* 0x000080000000791a */ /* 0x000fc80000000000 */
[----:B------:R-:W-:Y:S01]  /*4780*/  IADD3 R79, R76, UR7, R79 ;  /* 0x000000074c4f7c10 */ /* 0x000fe2000fffe04f */
[----:B------:R-:W-:Y:S01]  /*4790*/  IMAD.U32 R2, RZ, RZ, UR14 ;  /* 0x0000000eff027e24 */ /* 0x000fe2000f8e00ff */
[----:B------:R-:W-:Y:S01]  /*47a0*/  LEA R56, R0, UR7, 0x4 ;  /* 0x0000000700387c11 */ /* 0x000fe2000f8e20ff */
[----:B------:R-:W-:Y:S01]  /*47b0*/  BAR.SYNC.DEFER_BLOCKING 0x0 ;  /* 0x0000000000007b1d */ /* 0x000fe20000010000 */
[----:B------:R-:W-:Y:S01]  /*47c0*/  ISETP.GE.AND P0, PT, R3, R96, PT ;  /* 0x000000600300720c */ /* 0x000fe20003f06270 */
[----:B------:R-:W-:Y:S01]  /*47d0*/  IMAD.IADD R79, R6, 0x1, R79 ;  /* 0x00000001064f7824 */ /* 0x000fe200078e024f */
[----:B------:R-:W-:-:S05]  /*47e0*/  LOP3.LUT R2, R7, 0x40, R2, 0xf8, !PT ;  /* 0x0000004007027812 */ /* 0x000fca00078ef802 */
[----:B------:R-:W1:Y:S01]  /*47f0*/  LDC R57, c[0x0][0x248] ;  /* 0x00009200ff397b82 */ /* 0x000e620000000800 */
[----:B------:R-:W-:Y:S01]  /*4800*/  LOP3.LUT R2, R2, UR15, RZ, 0xfc, !PT ;  /* 0x0000000f02027c12 */ /* 0x000fe2000f8efcff */
[----:B------:R-:W-:Y:S01]  /*4810*/  ULDC UR4, c[0x0][0x244] ;  /* 0x0000910000047ab9 */ /* 0x000fe20000000800 */
[----:B------:R-:W-:Y:S01]  /*4820*/  ULDC.64 UR6, c[0x0][0x220] ;  /* 0x0000880000067ab9 */ /* 0x000fe20000000a00 */
[----:B------:R-:W-:Y:S01]  /*4830*/  IMAD R3, R3, UR4, RZ ;  /* 0x0000000403037c24 */ /* 0x000fe2000f8e02ff */
[C---:B------:R-:W-:Y:S02]  /*4840*/  LOP3.LUT R8, R2.reuse, 0x2, RZ, 0xfc, !PT ;  /* 0x0000000202087812 */ /* 0x040fe400078efcff */
[----:B------:R-:W-:Y:S02]  /*4850*/  LOP3.LUT R4, R2, 0x3c, RZ, 0xfc, !PT ;  /* 0x0000003c02047812 */ /* 0x000fe400078efcff */
[-C--:B------:R-:W-:Y:S02]  /*4860*/  ISETP.LT.AND P2, PT, R8, R97.reuse, !P0 ;  /* 0x000000610800720c */ /* 0x080fe40004741270 */
[----:B------:R-:W-:-:S02]  /*4870*/  ISETP.LT.AND P1, PT, R4, R97, !P0 ;  /* 0x000000610400720c */ /* 0x000fc40004721270 */
[----:B------:R-:W-:Y:S02]  /*4880*/  LOP3.LUT R4, R2, 0x6, RZ, 0xfc, !PT ;  /* 0x0000000602047812 */ /* 0x000fe400078efcff */
[C---:B------:R-:W-:Y:S02]  /*4890*/  LEA R0, P3, R3.reuse, UR6, 0x2 ;  /* 0x0000000603007c11 */ /* 0x040fe4000f8610ff */
[-C--:B------:R-:W-:Y:S01]  /*48a0*/  ISETP.LT.AND P4, PT, R4, R97.reuse, !P0 ;  /* 0x000000610400720c */ /* 0x080fe20004781270 */
[----:B------:R-:W-:Y:S01]  /*48b0*/  STSM.16.M88.4 [R79], R24 ;  /* 0x000000184f007844 */ /* 0x000fe20000000200 */
[----:B------:R-:W-:Y:S02]  /*48c0*/  LOP3.LUT R6, R2, 0x4, RZ, 0xfc, !PT ;  /* 0x0000000402067812 */ /* 0x000fe400078efcff */
[----:B------:R-:W-:Y:S01]  /*48d0*/  LEA.HI.X.SX32 R3, R3, UR7, 0x2, P3 ;  /* 0x0000000703037c11 */ /* 0x000fe200098f16ff */
[----:B------:R-:W-:Y:S01]  /*48e0*/  BAR.SYNC.DEFER_BLOCKING 0x0 ;  /* 0x0000000000007b1d */ /* 0x000fe20000010000 */
[----:B------:R-:W-:Y:S01]  /*48f0*/  ISETP.LT.AND P5, PT, R6, R97, !P0 ;  /* 0x000000610600720c */ /* 0x000fe200047a1270 */
[C---:B-1----:R-:W-:Y:S01]  /*4900*/  IMAD R4, R2.reuse, R57, RZ ;  /* 0x0000003902047224 */ /* 0x042fe200078e02ff */
[----:B------:R-:W-:-:S03]  /*4910*/  ISETP.LT.AND P3, PT, R2, R97, !P0 ;  /* 0x000000610200720c */ /* 0x000fc60004761270 */
[----:B------:R-:W1:Y:S02]  /*4920*/  LDS.128 R60, [R56] ;  /* 0x00000000383c7984 */ /* 0x000e640000000c00 */
[----:B------:R-:W-:Y:S06]  /*4930*/  BAR.SYNC.DEFER_BLOCKING 0x0 ;  /* 0x0000000000007b1d */ /* 0x000fec0000010000 */
[----:B------:R2:W-:Y:S02]  /*4940*/  STSM.16.M88.4 [R79], R28 ;  /* 0x0000001c4f007844 */ /* 0x0005e40000000200 */
[----:B------:R-:W-:Y:S01]  /*4950*/  BAR.SYNC.DEFER_BLOCKING 0x0 ;  /* 0x0000000000007b1d */ /* 0x000fe20000010000 */
[----:B--2---:R-:W-:-:S04]  /*4960*/  LEA R28, P6, R4, R0, 0x2 ;  /* 0x00000000041c7211 */ /* 0x004fc800078c10ff */
[----:B------:R-:W-:Y:S01]  /*4970*/  LEA.HI.X.SX32 R29, R4, R3, 0x2, P6 ;  /* 0x00000003041d7211 */ /* 0x000fe200030f16ff */
[----:B------:R-:W2:Y:S02]  /*4980*/  LDS.128 R24, [R56] ;  /* 0x0000000038187984 */ /* 0x000ea40000000c00 */
[----:B------:R-:W-:Y:S06]  /*4990*/  BAR.SYNC.DEFER_BLOCKING 0x0 ;  /* 0x0000000000007b1d */ /* 0x000fec0000010000 */
[----:B------:R3:W-:Y:S02]  /*49a0*/  STSM.16.M88.4 [R79], R32 ;  /* 0x000000204f007844 */ /* 0x0007e40000000200 */
[----:B------:R-:W-:Y:S01]  /*49b0*/  BAR.SYNC.DEFER_BLOCKING 0x0 ;  /* 0x0000000000007b1d */ /* 0x000fe20000010000 */
[----:B---3--:R-:W-:-:S05]  /*49c0*/  IMAD R32, R57, 0x2, R4 ;  /* 0x0000000239207824 */ /* 0x008fca00078e0204 */
[----:B------:R-:W-:-:S04]  /*49d0*/  LEA R30, P6, R32, R0, 0x2 ;  /* 0x00000000201e7211 */ /* 0x000fc800078c10ff */
[----:B------:R-:W-:Y:S01]  /*49e0*/  LEA.HI.X.SX32 R31, R32, R3, 0x2, P6 ;  /* 0x00000003201f7211 */ /* 0x000fe200030f16ff */
[----:B------:R-:W3:Y:S01]  /*49f0*/  LDS.128 R20, [R56] ;  /* 0x0000000038147984 */ /* 0x000ee20000000c00 */
[----:B------:R-:W-:Y:S06]  /*4a00*/  BAR.SYNC.DEFER_BLOCKING 0x0 ;  /* 0x0000000000007b1d */ /* 0x000fec0000010000 */
[----:B------:R4:W-:Y:S02]  /*4a10*/  STSM.16.M88.4 [R79], R36 ;  /* 0x000000244f007844 */ /* 0x0009e40000000200 */
[----:B------:R-:W-:Y:S01]  /*4a20*/  BAR.SYNC.DEFER_BLOCKING 0x0 ;  /* 0x0000000000007b1d */ /* 0x000fe20000010000 */
[----:B----4-:R-:W-:-:S02]  /*4a30*/  LOP3.LUT R38, R2, 0x8, RZ, 0xfc, !PT ;  /* 0x0000000802267812 */ /* 0x010fc400078efcff */
[----:B------:R-:W-:-:S03]  /*4a40*/  LOP3.LUT R36, R2, 0xa, RZ, 0xfc, !PT ;  /* 0x0000000a02247812 */ /* 0x000fc600078efcff */
[----:B------:R-:W4:Y:S02]  /*4a50*/  LDS.128 R16, [R56] ;  /* 0x0000000038107984 */ /* 0x000f240000000c00 */
[----:B------:R-:W-:Y:S06]  /*4a60*/  BAR.SYNC.DEFER_BLOCKING 0x0 ;  /* 0x0000000000007b1d */ /* 0x000fec0000010000 */
[----:B------:R5:W-:Y:S02]  /*4a70*/  STSM.16.M88.4 [R79], R40 ;  /* 0x000000284f007844 */ /* 0x000be40000000200 */
[----:B------:R-:W-:Y:S01]  /*4a80*/  BAR.SYNC.DEFER_BLOCKING 0x0 ;  /* 0x0000000000007b1d */ /* 0x000fe20000010000 */
[----:B-----5:R-:W-:-:S04]  /*4a90*/  IMAD R40, R57, 0x2, R32 ;  /* 0x0000000239287824 */ /* 0x020fc800078e0220 */
[----:B------:R-:W-:Y:S01]  /*4aa0*/  IMAD R42, R57, 0x2, R40 ;  /* 0x00000002392a7824 */ /* 0x000fe200078e0228 */
[----:B------:R-:W5:Y:S02]  /*4ab0*/  LDS.128 R12, [R56] ;  /* 0x00000000380c7984 */ /* 0x000f640000000c00 */
[----:B------:R-:W-:Y:S06]  /*4ac0*/  BAR.SYNC.DEFER_BLOCKING 0x0 ;  /* 0x0000000000007b1d */ /* 0x000fec0000010000 */
[----:B------:R-:W-:Y:S02]  /*4ad0*/  STSM.16.M88.4 [R79], R44 ;  /* 0x0000002c4f007844 */ /* 0x000fe40000000200 */
[----:B------:R-:W-:Y:S06]  /*4ae0*/  BAR.SYNC.DEFER_BLOCKING 0x0 ;  /* 0x0000000000007b1d */ /* 0x000fec0000010000 */
        /* <DEDUP_REMOVED lines=8> */
[----:B-1----:R1:W-:Y:S01]  /*4b70*/  @P3 STG.E desc[UR16][R28.64], R60 ;  /* 0x0000003c1c003986 */ /* 0x0023e2000c101910 */
[----:B------:R-:W-:-:S03]  /*4b80*/  LEA R34, P3, R42, R0, 0x2 ;  /* 0x000000002a227211 */ /* 0x000fc600078610ff */
[----:B------:R2:W-:Y:S01]  /*4b90*/  @P2 STG.E desc[UR16][R30.64], R61 ;  /* 0x0000003d1e002986 */ /* 0x0005e2000c101910 */
[----:B------:R-:W-:Y:S02]  /*4ba0*/  LEA R32, P2, R40, R0, 0x2 ;  /* 0x0000000028207211 */ /* 0x000fe400078410ff */
[-C--:B------:R-:W-:Y:S02]  /*4bb0*/  LEA.HI.X.SX32 R35, R42, R3.reuse, 0x2, P3 ;  /* 0x000000032a237211 */ /* 0x080fe400018f16ff */
[----:B------:R-:W-:Y:S01]  /*4bc0*/  LEA.HI.X.SX32 R33, R40, R3, 0x2, P2 ;  /* 0x0000000328217211 */ /* 0x000fe200010f16ff */
[C---:B------:R-:W-:Y:S01]  /*4bd0*/  IMAD R40, R57.reuse, 0x2, R42 ;  /* 0x0000000239287824 */ /* 0x040fe200078e022a */
[-C--:B------:R-:W-:Y:S02]  /*4be0*/  ISETP.LT.AND P3, PT, R38, R97.reuse, !P0 ;  /* 0x000000612600720c */ /* 0x080fe40004761270 */
[----:B------:R-:W-:Y:S01]  /*4bf0*/  ISETP.LT.AND P2, PT, R36, R97, !P0 ;  /* 0x000000612400720c */ /* 0x000fe20004741270 */
[----:B------:R-:W-:Y:S01]  /*4c00*/  IMAD R42, R57, 0x2, R40 ;  /* 0x00000002392a7824 */ /* 0x000fe200078e0228 */
[----:B------:R3:W-:Y:S01]  /*4c10*/  @P5 STG.E desc[UR16][R32.64], R62 ;  /* 0x0000003e20005986 */ /* 0x0007e2000c101910 */
[----:B------:R-:W-:-:S02]  /*4c20*/  LOP3.LUT R38, R2, 0xc, RZ, 0xfc, !PT ;  /* 0x0000000c02267812 */ /* 0x000fc400078efcff */
[----:B------:R-:W-:Y:S01]  /*4c30*/  LOP3.LUT R36, R2, 0xe, RZ, 0xfc, !PT ;  /* 0x0000000e02247812 */ /* 0x000fe200078efcff */
[----:B------:R4:W-:Y:S01]  /*4c40*/  @P4 STG.E desc[UR16][R34.64], R63 ;  /* 0x0000003f22004986 */ /* 0x0009e2000c101910 */
[-C--:B-1----:R-:W-:Y:S02]  /*4c50*/  LEA R28, P4, R40, R0.reuse, 0x2 ;  /* 0x00000000281c7211 */ /* 0x082fe400078810ff */
[-C--:B--2---:R-:W-:Y:S02]  /*4c60*/  LEA R30, P5, R42, R0.reuse, 0x2 ;  /* 0x000000002a1e7211 */ /* 0x084fe400078a10ff */
[-C--:B------:R-:W-:Y:S02]  /*4c70*/  LEA.HI.X.SX32 R29, R40, R3.reuse, 0x2, P4 ;  /* 0x00000003281d7211 */ /* 0x080fe400020f16ff */
[----:B------:R-:W-:Y:S01]  /*4c80*/  LEA.HI.X.SX32 R31, R42, R3, 0x2, P5 ;  /* 0x000000032a1f7211 */ /* 0x000fe200028f16ff */
[C---:B------:R-:W-:Y:S01]  /*4c90*/  IMAD R42, R57.reuse, 0x2, R42 ;  /* 0x00000002392a7824 */ /* 0x040fe200078e022a */
[-C--:B------:R-:W-:Y:S01]  /*4ca0*/  ISETP.LT.AND P5, PT, R38, R97.reuse, !P0 ;  /* 0x000000612600720c */ /* 0x080fe200047a1270 */
[----:B------:R1:W-:Y:S01]  /*4cb0*/  @P3 STG.E desc[UR16][R28.64], R24 ;  /* 0x000000181c003986 */ /* 0x0003e2000c101910 */
[----:B------:R-:W-:Y:S01]  /*4cc0*/  ISETP.LT.AND P4, PT, R36, R97, !P0 ;  /* 0x000000612400720c */ /* 0x000fe20004781270 */
[----:B------:R-:W-:Y:S01]  /*4cd0*/  IMAD R40, R57, 0x2, R42 ;  /* 0x0000000239287824 */ /* 0x000fe200078e022a */
[----:B------:R-:W-:Y:S01]  /*4ce0*/  LOP3.LUT R38, R2, 0x10, RZ, 0xfc, !PT ;  /* 0x0000001002267812 */ /* 0x000fe200078efcff */
[----:B------:R2:W-:Y:S01]  /*4cf0*/  @P2 STG.E desc[UR16][R30.64], R25 ;  /* 0x000000191e002986 */ /* 0x0005e2000c101910 */
[----:B---3--:R-:W-:-:S02]  /*4d00*/  LEA R32, P2, R42, R0, 0x2 ;  /* 0x000000002a207211 */ /* 0x008fc400078410ff */
[-C--:B----4-:R-:W-:Y:S02]  /*4d10*/  LEA R34, P3, R40, R0.reuse, 0x2 ;  /* 0x0000000028227211 */ /* 0x090fe400078610ff */
[-C--:B------:R-:W-:Y:S01]  /*4d20*/  LEA.HI.X.SX32 R33, R42, R3.reuse, 0x2, P2 ;  /* 0x000000032a217211 */ /* 0x080fe200010f16ff */
[C---:B------:R-:W-:Y:S01]  /*4d30*/  IMAD R42, R57.reuse, 0x2, R40 ;  /* 0x00000002392a7824 */ /* 0x040fe200078e0228 */
[----:B------:R-:W-:Y:S02]  /*4d40*/  LOP3.LUT R36, R2, 0x12, RZ, 0xfc, !PT ;  /* 0x0000001202247812 */ /* 0x000fe400078efcff */
[----:B------:R-:W-:Y:S01]  /*4d50*/  LEA.HI.X.SX32 R35, R40, R3, 0x2, P3 ;  /* 0x0000000328237211 */ /* 0x000fe200018f16ff */
[----:B------:R3:W-:Y:S01]  /*4d60*/  @P5 STG.E desc[UR16][R32.64], R26 ;  /* 0x0000001a20005986 */ /* 0x0007e2000c101910 */
[-C--:B------:R-:W-:Y:S01]  /*4d70*/  ISETP.LT.AND P3, PT, R38, R97.reuse, !P0 ;  /* 0x000000612600720c */ /* 0x080fe20004761270 */
[----:B------:R-:W-:Y:S01]  /*4d80*/  IMAD R38, R57, 0x2, R42 ;  /* 0x0000000239267824 */ /* 0x000fe200078e022a */
[----:B------:R-:W-:Y:S01]  /*4d90*/  ISETP.LT.AND P2, PT, R36, R97, !P0 ;  /* 0x000000612400720c */ /* 0x000fe20004741270 */
[----:B------:R4:W-:Y:S01]  /*4da0*/  @P4 STG.E desc[UR16][R34.64], R27 ;  /* 0x0000001b22004986 */ /* 0x0009e2000c101910 */
[----:B-1----:R-:W-:-:S02]  /*4db0*/  LEA R24, P4, R42, R0, 0x2 ;  /* 0x000000002a187211 */ /* 0x002fc400078810ff */
[-C--:B------:R-:W-:Y:S02]  /*4dc0*/  LEA R28, P5, R38, R0.reuse, 0x2 ;  /* 0x00000000261c7211 */ /* 0x080fe400078a10ff */
[----:B------:R-:W-:Y:S02]  /*4dd0*/  LOP3.LUT R36, R2, 0x14, RZ, 0xfc, !PT ;  /* 0x0000001402247812 */ /* 0x000fe400078efcff */
[-C--:B--2---:R-:W-:Y:S02]  /*4de0*/  LEA.HI.X.SX32 R25, R42, R3.reuse, 0x2, P4 ;  /* 0x000000032a197211 */ /* 0x084fe400020f16ff */
[----:B------:R-:W-:Y:S01]  /*4df0*/  LEA.HI.X.SX32 R29, R38, R3, 0x2, P5 ;  /* 0x00000003261d7211 */ /* 0x000fe200028f16ff */
[C---:B------:R-:W-:Y:S01]  /*4e00*/  IMAD R38, R57.reuse, 0x2, R38 ;  /* 0x0000000239267824 */ /* 0x040fe200078e0226 */
[----:B------:R-:W-:Y:S01]  /*4e10*/  LOP3.LUT R30, R2, 0x16, RZ, 0xfc, !PT ;  /* 0x00000016021e7812 */ /* 0x000fe200078efcff */
[----:B------:R1:W-:Y:S01]  /*4e20*/  @P3 STG.E desc[UR16][R24.64], R20 ;  /* 0x0000001418003986 */ /* 0x0003e2000c101910 */
[-C--:B------:R-:W-:Y:S01]  /*4e30*/  ISETP.LT.AND P5, PT, R36, R97.reuse, !P0 ;  /* 0x000000612400720c */ /* 0x080fe200047a1270 */
[----:B------:R-:W-:Y:S01]  /*4e40*/  IMAD R36, R57, 0x2, R38 ;  /* 0x0000000239247824 */ /* 0x000fe200078e0226 */
[----:B------:R-:W-:Y:S01]  /*4e50*/  ISETP.LT.AND P4, PT, R30, R97, !P0 ;  /* 0x000000611e00720c */ /* 0x000fe20004781270 */
[----:B------:R2:W-:Y:S01]  /*4e60*/  @P2 STG.E desc[UR16][R28.64], R21 ;  /* 0x000000151c002986 */ /* 0x0005e2000c101910 */
[----:B---3--:R-:W-:-:S02]  /*4e70*/  LEA R26, P2, R38, R0, 0x2 ;  /* 0x00000000261a7211 */ /* 0x008fc400078410ff */
[-C--:B------:R-:W-:Y:S02]  /*4e80*/  LEA R30, P3, R36, R0.reuse, 0x2 ;  /* 0x00000000241e7211 */ /* 0x080fe400078610ff */
[----:B----4-:R-:W-:Y:S02]  /*4e90*/  LOP3.LUT R34, R2, 0x18, RZ, 0xfc, !PT ;  /* 0x0000001802227812 */ /* 0x010fe400078efcff */
        /* <DEDUP_REMOVED lines=28> */
[----:B------:R-:W-:Y:S01]  /*5060*/  @P5 STG.E desc[UR16][R22.64], R18 ;  /* 0x0000001216005986 */ /* 0x000fe2000c101910 */
        /* <DEDUP_REMOVED lines=10> */
[----:B------:R-:W-:Y:S01]  /*5110*/  ISETP.LT.AND P5, PT, R28, R97, !P0 ;  /* 0x000000611c00720c */ /* 0x000fe200047a1270 */
[----:B-----5:R-:W-:Y:S01]  /*5120*/  @P3 STG.E desc[UR16][R16.64], R12 ;  /* 0x0000000c10003986 */ /* 0x020fe2000c101910 */
[C---:B------:R-:W-:Y:S01]  /*5130*/  LOP3.LUT R24, R2.reuse, 0x26, RZ, 0xfc, !PT ;  /* 0x0000002602187812 */ /* 0x040fe200078efcff */
[----:B------:R-:W-:Y:S01]  /*5140*/  IMAD R28, R57, 0x2, R30 ;  /* 0x00000002391c7824 */ /* 0x000fe200078e021e */
[----:B---3--:R-:W-:Y:S01]  /*5150*/  LOP3.LUT R26, R2, 0x28, RZ, 0xfc, !PT ;  /* 0x00000028021a7812 */ /* 0x008fe200078efcff */
[----:B------:R1:W-:Y:S01]  /*5160*/  @P2 STG.E desc[UR16][R20.64], R13 ;  /* 0x0000000d14002986 */ /* 0x0003e2000c101910 */
[----:B------:R-:W-:-:S02]  /*5170*/  LEA R18, P2, R30, R0, 0x2 ;  /* 0x000000001e127211 */ /* 0x000fc400078410ff */
[----:B------:R-:W-:Y:S02]  /*5180*/  ISETP.LT.AND P4, PT, R24, R97, !P0 ;  /* 0x000000611800720c */ /* 0x000fe40004781270 */
[----:B------:R-:W-:Y:S02]  /*5190*/  LEA R22, P3, R28, R0, 0x2 ;  /* 0x000000001c167211 */ /* 0x000fe400078610ff */
[-C--:B------:R-:W-:Y:S01]  /*51a0*/  LEA.HI.X.SX32 R19, R30, R3.reuse, 0x2, P2 ;  /* 0x000000031e137211 */ /* 0x080fe200010f16ff */
[C---:B------:R-:W-:Y:S01]  /*51b0*/  IMAD R30, R57.reuse, 0x2, R28 ;  /* 0x00000002391e7824 */ /* 0x040fe200078e021c */
[----:B------:R-:W-:Y:S02]  /*51c0*/  LEA.HI.X.SX32 R23, R28, R3, 0x2, P3 ;  /* 0x000000031c177211 */ /* 0x000fe400018f16ff */
[----:B------:R-:W-:Y:S01]  /*51d0*/  ISETP.LT.AND P3, PT, R26, R97, !P0 ;  /* 0x000000611a00720c */ /* 0x000fe20004761270 */
[----:B------:R-:W-:Y:S01]  /*51e0*/  IMAD R26, R57, 0x2, R30 ;  /* 0x00000002391a7824 */ /* 0x000fe200078e021e */
[C---:B------:R-:W-:Y:S01]  /*51f0*/  LOP3.LUT R24, R2.reuse, 0x2a, RZ, 0xfc, !PT ;  /* 0x0000002a02187812 */ /* 0x040fe200078efcff */
[----:B------:R2:W-:Y:S01]  /*5200*/  @P5 STG.E desc[UR16][R18.64], R14 ;  /* 0x0000000e12005986 */ /* 0x0005e2000c101910 */
[----:B-1----:R-:W-:-:S02]  /*5210*/  LOP3.LUT R20, R2, 0x2e, RZ, 0xfc, !PT ;  /* 0x0000002e02147812 */ /* 0x002fc400078efcff */
[----:B------:R-:W-:Y:S01]  /*5220*/  ISETP.LT.AND P2, PT, R24, R97, !P0 ;  /* 0x000000611800720c */ /* 0x000fe20004741270 */
[----:B------:R1:W-:Y:S01]  /*5230*/  @P4 STG.E desc[UR16][R22.64], R15 ;  /* 0x0000000f16004986 */ /* 0x0003e2000c101910 */
[-C--:B------:R-:W-:Y:S02]  /*5240*/  LEA R16, P5, R26, R0.reuse, 0x2 ;  /* 0x000000001a107211 */ /* 0x080fe400078a10ff */
[----:B------:R-:W-:Y:S02]  /*5250*/  LEA R12, P4, R30, R0, 0x2 ;  /* 0x000000001e0c7211 */ /* 0x000fe400078810ff */
[----:B------:R-:W-:Y:S02]  /*5260*/  LOP3.LUT R24, R2, 0x2c, RZ, 0xfc, !PT ;  /* 0x0000002c02187812 */ /* 0x000fe400078efcff */
[-C--:B------:R-:W-:Y:S01]  /*5270*/  LEA.HI.X.SX32 R17, R26, R3.reuse, 0x2, P5 ;  /* 0x000000031a117211 */ /* 0x080fe200028f16ff */
[----:B------:R-:W-:Y:S01]  /*5280*/  IMAD R26, R57, 0x2, R26 ;  /* 0x00000002391a7824 */ /* 0x000fe200078e021a */
[----:B------:R-:W-:-:S02]  /*5290*/  LEA.HI.X.SX32 R13, R30, R3, 0x2, P4 ;  /* 0x000000031e0d7211 */ /* 0x000fc400020f16ff */
[-C--:B------:R-:W-:Y:S01]  /*52a0*/  ISETP.LT.AND P5, PT, R24, R97.reuse, !P0 ;  /* 0x000000611800720c */ /* 0x080fe200047a1270 */
[----:B------:R-:W-:Y:S01]  /*52b0*/  IMAD R24, R57, 0x2, R26 ;  /* 0x0000000239187824 */ /* 0x000fe200078e021a */
[-C--:B------:R-:W-:Y:S01]  /*52c0*/  ISETP.LT.AND P4, PT, R20, R97.reuse, !P0 ;  /* 0x000000611400720c */ /* 0x080fe20004781270 */
[----:B------:R3:W-:Y:S01]  /*52d0*/  @P3 STG.E desc[UR16][R12.64], R8 ;  /* 0x000000080c003986 */ /* 0x0007e2000c101910 */
[----:B------:R-:W-:Y:S02]  /*52e0*/  LOP3.LUT R20, R2, 0x38, RZ, 0xfc, !PT ;  /* 0x0000003802147812 */ /* 0x000fe400078efcff */
[-C--:B--2---:R-:W-:Y:S01]  /*52f0*/  LEA R18, P6, R24, R0.reuse, 0x2 ;  /* 0x0000000018127211 */ /* 0x084fe200078c10ff */
[----:B------:R2:W-:Y:S01]  /*5300*/  @P2 STG.E desc[UR16][R16.64], R9 ;  /* 0x0000000910002986 */ /* 0x0005e2000c101910 */
[----:B------:R-:W-:Y:S02]  /*5310*/  LEA R14, P2, R26, R0, 0x2 ;  /* 0x000000001a0e7211 */ /* 0x000fe400078410ff */
[----:B------:R-:W-:Y:S01]  /*5320*/  ISETP.LT.AND P3, PT, R20, R97, !P0 ;  /* 0x000000611400720c */ /* 0x000fe20004761270 */
[----:B------:R-:W4:Y:S01]  /*5330*/  LDS.128 R28, [R56] ;  /* 0x00000000381c7984 */ /* 0x000f220000000c00 */
[----:B-1----:R-:W-:-:S02]  /*5340*/  LEA.HI.X.SX32 R15, R26, R3, 0x2, P2 ;  /* 0x000000031a0f7211 */ /* 0x002fc400010f16ff */
[----:B------:R-:W-:Y:S01]  /*5350*/  LEA.HI.X.SX32 R19, R24, R3, 0x2, P6 ;  /* 0x0000000318137211 */ /* 0x000fe200030f16ff */
[C---:B------:R-:W-:Y:S01]  /*5360*/  IMAD R24, R57.reuse, 0x2, R24 ;  /* 0x0000000239187824 */ /* 0x040fe200078e0218 */
[C---:B------:R-:W-:Y:S01]  /*5370*/  LOP3.LUT R20, R2.reuse, 0x30, RZ, 0xfc, !PT ;  /* 0x0000003002147812 */ /* 0x040fe200078efcff */
[----:B------:R1:W-:Y:S01]  /*5380*/  @P5 STG.E desc[UR16][R14.64], R10 ;  /* 0x0000000a0e005986 */ /* 0x0003e2000c101910 */
[----:B------:R-:W-:Y:S02]  /*5390*/  LOP3.LUT R22, R2, 0x32, RZ, 0xfc, !PT ;  /* 0x0000003202167812 */ /* 0x000fe400078efcff */
[----:B------:R-:W-:Y:S01]  /*53a0*/  ISETP.LT.AND P5, PT, R20, R97, !P0 ;  /* 0x000000611400720c */ /* 0x000fe200047a1270 */
[----:B------:R5:W-:Y:S01]  /*53b0*/  @P4 STG.E desc[UR16][R18.64], R11 ;  /* 0x0000000b12004986 */ /* 0x000be2000c101910 */
[----:B---3--:R-:W-:Y:S01]  /*53c0*/  LEA R8, P4, R24, R0, 0x2 ;  /* 0x0000000018087211 */ /* 0x008fe200078810ff */
[----:B------:R-:W-:Y:S01]  /*53d0*/  IMAD R20, R57, 0x2, R24 ;  /* 0x0000000239147824 */ /* 0x000fe200078e0218 */
[----:B--2---:R-:W-:-:S02]  /*53e0*/  LOP3.LUT R16, R2, 0x36, RZ, 0xfc, !PT ;  /* 0x0000003602107812 */ /* 0x004fc400078efcff */
[----:B------:R-:W-:Y:S02]  /*53f0*/  ISETP.LT.AND P2, PT, R22, R97, !P0 ;  /* 0x000000611600720c */ /* 0x000fe40004741270 */
[----:B------:R-:W-:Y:S02]  /*5400*/  LEA.HI.X.SX32 R9, R24, R3, 0x2, P4 ;  /* 0x0000000318097211 */ /* 0x000fe400020f16ff */
[-C--:B------:R-:W-:Y:S02]  /*5410*/  LEA R12, P6, R20, R0.reuse, 0x2 ;  /* 0x00000000140c7211 */ /* 0x080fe400078c10ff */
[----:B------:R-:W-:Y:S01]  /*5420*/  ISETP.LT.AND P4, PT, R16, R97, !P0 ;  /* 0x000000611000720c */ /* 0x000fe20004781270 */
[C---:B------:R-:W-:Y:S01]  /*5430*/  IMAD R16, R57.reuse, 0x2, R20 ;  /* 0x0000000239107824 */ /* 0x040fe200078e0214 */
[----:B------:R-:W-:Y:S01]  /*5440*/  LEA.HI.X.SX32 R13, R20, R3, 0x2, P6 ;  /* 0x00000003140d7211 */ /* 0x000fe200030f16ff */
[----:B------:R2:W-:Y:S01]  /*5450*/  @P5 STG.E desc[UR16][R8.64], R4 ;  /* 0x0000000408005986 */ /* 0x0005e2000c101910 */
[C---:B-1----:R-:W-:Y:S01]  /*5460*/  LOP3.LUT R10, R2.reuse, 0x34, RZ, 0xfc, !PT ;  /* 0x00000034020a7812 */ /* 0x042fe200078efcff */
[C---:B------:R-:W-:Y:S01]  /*5470*/  IMAD R20, R57.reuse, 0x2, R16 ;  /* 0x0000000239147824 */ /* 0x040fe200078e0210 */
[----:B-----5:R-:W-:Y:S01]  /*5480*/  LOP3.LUT R18, R2, 0x3a, RZ, 0xfc, !PT ;  /* 0x0000003a02127812 */ /* 0x020fe200078efcff */
[----:B------:R1:W-:Y:S01]  /*5490*/  @P2 STG.E desc[UR16][R12.64], R5 ;  /* 0x000000050c002986 */ /* 0x0003e2000c101910 */
[----:B------:R-:W-:Y:S01]  /*54a0*/  ISETP.LT.AND P5, PT, R10, R97, !P0 ;  /* 0x000000610a00720c */ /* 0x000fe200047a1270 */
[----:B------:R-:W-:Y:S01]  /*54b0*/  IMAD R22, R57, 0x2, R20 ;  /* 0x0000000239167824 */ /* 0x000fe200078e0214 */
[----:B------:R-:W-:-:S02]  /*54c0*/  LEA R14, P2, R20, R0, 0x2 ;  /* 0x00000000140e7211 */ /* 0x000fc400078410ff */
[-C--:B------:R-:W-:Y:S01]  /*54d0*/  LEA R10, P6, R16, R0.reuse, 0x2 ;  /* 0x00000000100a7211 */ /* 0x080fe200078c10ff */
[C---:B------:R-:W-:Y:S01]  /*54e0*/  IMAD R24, R57.reuse, 0x2, R22 ;  /* 0x0000000239187824 */ /* 0x040fe200078e0216 */
[-C--:B------:R-:W-:Y:S02]  /*54f0*/  LEA.HI.X.SX32 R15, R20, R3.reuse, 0x2, P2 ;  /* 0x00000003140f7211 */ /* 0x080fe400010f16ff */
[-C--:B------:R-:W-:Y:S01]  /*5500*/  LEA.HI.X.SX32 R11, R16, R3.reuse, 0x2, P6 ;  /* 0x00000003100b7211 */ /* 0x080fe200030f16ff */
[C---:B------:R-:W-:Y:S01]  /*5510*/  IMAD R26, R57.reuse, 0x2, R24 ;  /* 0x00000002391a7824 */ /* 0x040fe200078e0218 */
[-C--:B--2---:R-:W-:Y:S02]  /*5520*/  LEA R8, P2, R24, R0.reuse, 0x2 ;  /* 0x0000000018087211 */ /* 0x084fe400078410ff */
[----:B-1----:R-:W-:Y:S01]  /*5530*/  LOP3.LUT R12, R2, 0x3e, RZ, 0xfc, !PT ;  /* 0x0000003e020c7812 */ /* 0x002fe200078efcff */
[----:B------:R-:W-:Y:S01]  /*5540*/  IMAD R57, R57, 0x2, R26 ;  /* 0x0000000239397824 */ /* 0x000fe200078e021a */
[----:B------:R-:W-:Y:S01]  /*5550*/  LEA.HI.X.SX32 R9, R24, R3, 0x2, P2 ;  /* 0x0000000318097211 */ /* 0x000fe200010f16ff */
[----:B------:R1:W-:Y:S01]  /*5560*/  @P5 STG.E desc[UR16][R10.64], R6 ;  /* 0x000000060a005986 */ /* 0x0003e2000c101910 */
[----:B------:R-:W-:-:S02]  /*5570*/  LEA R16, P6, R22, R0, 0x2 ;  /* 0x0000000016107211 */ /* 0x000fc400078c10ff */
[-C--:B------:R-:W-:Y:S01]  /*5580*/  ISETP.LT.AND P2, PT, R18, R97.reuse, !P0 ;  /* 0x000000611200720c */ /* 0x080fe20004741270 */
[----:B------:R1:W-:Y:S01]  /*5590*/  @P4 STG.E desc[UR16][R14.64], R7 ;  /* 0x000000070e004986 */ /* 0x0003e2000c101910 */
[----:B------:R-:W-:Y:S02]  /*55a0*/  ISETP.LT.AND P0, PT, R12, R97, !P0 ;  /* 0x000000610c00720c */ /* 0x000fe40004701270 */
[----:B------:R-:W-:Y:S02]  /*55b0*/  LEA.HI.X.SX32 R17, R22, R3, 0x2, P6 ;  /* 0x0000000316117211 */ /* 0x000fe400030f16ff */
[----:B------:R-:W-:-:S03]  /*55c0*/  LEA R4, P6, R26, R0, 0x2 ;  /* 0x000000001a047211 */ /* 0x000fc600078c10ff */
[----:B----4-:R1:W-:Y:S01]  /*55d0*/  @P3 STG.E desc[UR16][R16.64], R28 ;  /* 0x0000001c10003986 */ /* 0x0103e2000c101910 */
[-C--:B------:R-:W-:Y:S02]  /*55e0*/  LEA.HI.X.SX32 R5, R26, R3.reuse, 0x2, P6 ;  /* 0x000000031a057211 */ /* 0x080fe400030f16ff */
[C---:B------:R-:W-:Y:S01]  /*55f0*/  LEA R2, P6, R57.reuse, R0, 0x2 ;  /* 0x0000000039027211 */ /* 0x040fe200078c10ff */
[----:B------:R1:W-:Y:S03]  /*5600*/  @P2 STG.E desc[UR16][R8.64], R29 ;  /* 0x0000001d08002986 */ /* 0x0003e6000c101910 */
[----:B------:R-:W-:Y:S01]  /*5610*/  LEA.HI.X.SX32 R3, R57, R3, 0x2, P6 ;  /* 0x0000000339037211 */ /* 0x000fe200030f16ff */
[----:B------:R1:W-:Y:S01]  /*5620*/  @P1 STG.E desc[UR16][R4.64], R30 ;  /* 0x0000001e04001986 */ /* 0x0003e2000c101910 */
[----:B------:R-:W-:Y:S07]  /*5630*/  @!P0 EXIT ;  /* 0x000000000000894d */ /* 0x000fee0003800000 */
[----:B------:R-:W-:Y:S01]  /*5640*/  STG.E desc[UR16][R2.64], R31 ;  /* 0x0000001f02007986 */ /* 0x000fe2000c101910 */
[----:B------:R-:W-:Y:S05]  /*5650*/  EXIT ;  /* 0x000000000000794d */ /* 0x000fea0003800000 */
.L_x_2:
[----:B------:R-:W-:-:S00]  /*5660*/  BRA `(.L_x_2) ;  /* 0xfffffffc00fc7947 */ /* 0x000fc0000383ffff */
[----:B------:R-:W-:-:S00]  /*5670*/  NOP ;  /* 0x0000000000007918 */ /* 0x000fc00000000000 */
        /* <DEDUP_REMOVED lines=8> */
.L_x_3:


//--------------------- .nv.shared.matmul_kernel  --------------------------
	.section	.nv.shared.matmul_kernel,"aw",@nobits
	.sectionflags	@""
	.align	16
	.zero		1024


//--------------------- .nv.shared.reserved.0     --------------------------
	.section	.nv.shared.reserved.0,"aw",@nobits
	.weak		__nv_reservedSMEM_offset_0_alias
	.size		__nv_reservedSMEM_offset_0_alias, 0, 0
	.other		__nv_reservedSMEM_offset_0_alias,@"STO_CUDA_RESERVED_SHARED STV_DEFAULT"
__nv_reservedSMEM_offset_0_alias:
	.zero		0


//--------------------- .nv.constant0.matmul_kernel --------------------------
	.section	.nv.constant0.matmul_kernel,"a",@progbits
	.sectionflags	@""
	.align	4
.nv.constant0.matmul_kernel:
	.zero		608


//--------------------- SYMBOLS --------------------------

	.type		.nv.reservedSmem.offset0,@object
	.size		.nv.reservedSmem.offset0,0x4
